//
// Generated by NVIDIA NVVM Compiler
//
// Compiler Build ID: CL-36424714
// Cuda compilation tools, release 13.0, V13.0.88
// Based on NVVM 20.0.0
//

.version 9.0
.target sm_100
.address_size 64

	// .globl	_Z20fused_dropout_kernelIffjhEvPKT_PS0_PT2_T1_T0_St4pairImmE
.global .align 4 .b8 precalc_xorwow_matrix[102400];
.global .align 4 .b8 precalc_xorwow_offset_matrix[102400];
.global .align 4 .b8 mrg32k3aM1[2304];
.global .align 4 .b8 mrg32k3aM2[2304];
.global .align 4 .b8 mrg32k3aM1SubSeq[2016];
.global .align 4 .b8 mrg32k3aM2SubSeq[2016];
.global .align 4 .b8 mrg32k3aM1Seq[2304];
.global .align 4 .b8 mrg32k3aM2Seq[2304];
.const .align 8 .b8 __cr_lgamma_table[72];

.visible .entry _Z20fused_dropout_kernelIffjhEvPKT_PS0_PT2_T1_T0_St4pairImmE(
	.param .u64 .ptr .align 1 _Z20fused_dropout_kernelIffjhEvPKT_PS0_PT2_T1_T0_St4pairImmE_param_0,
	.param .u64 .ptr .align 1 _Z20fused_dropout_kernelIffjhEvPKT_PS0_PT2_T1_T0_St4pairImmE_param_1,
	.param .u64 .ptr .align 1 _Z20fused_dropout_kernelIffjhEvPKT_PS0_PT2_T1_T0_St4pairImmE_param_2,
	.param .u32 _Z20fused_dropout_kernelIffjhEvPKT_PS0_PT2_T1_T0_St4pairImmE_param_3,
	.param .f32 _Z20fused_dropout_kernelIffjhEvPKT_PS0_PT2_T1_T0_St4pairImmE_param_4,
	.param .align 8 .b8 _Z20fused_dropout_kernelIffjhEvPKT_PS0_PT2_T1_T0_St4pairImmE_param_5[16]
)
{
	.reg .pred 	%p<21>;
	.reg .b32 	%r<257>;
	.reg .b32 	%f<48>;
	.reg .b64 	%rd<35>;

	ld.param.u64 	%rd5, [_Z20fused_dropout_kernelIffjhEvPKT_PS0_PT2_T1_T0_St4pairImmE_param_5+8];
	ld.param.u64 	%rd4, [_Z20fused_dropout_kernelIffjhEvPKT_PS0_PT2_T1_T0_St4pairImmE_param_5];
	ld.param.u64 	%rd6, [_Z20fused_dropout_kernelIffjhEvPKT_PS0_PT2_T1_T0_St4pairImmE_param_0];
	ld.param.u64 	%rd7, [_Z20fused_dropout_kernelIffjhEvPKT_PS0_PT2_T1_T0_St4pairImmE_param_1];
	ld.param.u64 	%rd8, [_Z20fused_dropout_kernelIffjhEvPKT_PS0_PT2_T1_T0_St4pairImmE_param_2];
	ld.param.u32 	%r50, [_Z20fused_dropout_kernelIffjhEvPKT_PS0_PT2_T1_T0_St4pairImmE_param_3];
	ld.param.f32 	%f18, [_Z20fused_dropout_kernelIffjhEvPKT_PS0_PT2_T1_T0_St4pairImmE_param_4];
	cvta.to.global.u64 	%rd1, %rd6;
	cvta.to.global.u64 	%rd2, %rd8;
	cvta.to.global.u64 	%rd3, %rd7;
	rcp.rn.f32 	%f1, %f18;
	mov.u32 	%r51, %ctaid.x;
	mov.u32 	%r52, %ntid.x;
	mov.u32 	%r53, %tid.x;
	mad.lo.s32 	%r242, %r51, %r52, %r53;
	cvt.u32.u64 	%r2, %rd4;
	{ .reg .b32 tmp; mov.b64 {tmp, %r3}, %rd4; }
	shr.u64 	%rd9, %rd5, 2;
	cvt.u32.u64 	%r243, %rd9;
	shr.u64 	%rd10, %rd5, 34;
	cvt.u32.u64 	%r252, %rd10;
	mov.b32 	%r54, -766435501;
	mul.hi.u32 	%r55, %r54, %r243;
	mul.lo.s32 	%r56, %r243, -766435501;
	mov.b32 	%r57, -845247145;
	mul.hi.u32 	%r58, %r57, %r242;
	mul.lo.s32 	%r59, %r242, -845247145;
	xor.b32  	%r60, %r58, %r2;
	xor.b32  	%r61, %r60, %r252;
	xor.b32  	%r62, %r55, %r3;
	add.s32 	%r6, %r2, -1640531527;
	add.s32 	%r63, %r3, -1150833019;
	mul.hi.u32 	%r64, %r54, %r61;
	mul.lo.s32 	%r65, %r61, -766435501;
	mul.hi.u32 	%r66, %r57, %r62;
	mul.lo.s32 	%r67, %r62, -845247145;
	xor.b32  	%r68, %r59, %r66;
	xor.b32  	%r69, %r68, %r6;
	xor.b32  	%r70, %r56, %r64;
	xor.b32  	%r71, %r70, %r63;
	add.s32 	%r72, %r2, 1013904242;
	add.s32 	%r73, %r3, 1993301258;
	mul.hi.u32 	%r74, %r54, %r69;
	mul.lo.s32 	%r75, %r69, -766435501;
	mul.hi.u32 	%r76, %r57, %r71;
	mul.lo.s32 	%r77, %r71, -845247145;
	xor.b32  	%r78, %r67, %r76;
	xor.b32  	%r79, %r78, %r72;
	xor.b32  	%r80, %r65, %r74;
	xor.b32  	%r81, %r80, %r73;
	add.s32 	%r82, %r2, -626627285;
	add.s32 	%r83, %r3, 842468239;
	mul.hi.u32 	%r84, %r54, %r79;
	mul.lo.s32 	%r85, %r79, -766435501;
	mul.hi.u32 	%r86, %r57, %r81;
	mul.lo.s32 	%r87, %r81, -845247145;
	xor.b32  	%r88, %r77, %r86;
	xor.b32  	%r89, %r88, %r82;
	xor.b32  	%r90, %r75, %r84;
	xor.b32  	%r91, %r90, %r83;
	add.s32 	%r7, %r2, 2027808484;
	add.s32 	%r8, %r3, -308364780;
	mul.hi.u32 	%r92, %r54, %r89;
	mul.lo.s32 	%r93, %r89, -766435501;
	mul.hi.u32 	%r94, %r57, %r91;
	mul.lo.s32 	%r95, %r91, -845247145;
	xor.b32  	%r96, %r87, %r94;
	xor.b32  	%r97, %r96, %r7;
	xor.b32  	%r98, %r85, %r92;
	xor.b32  	%r99, %r98, %r8;
	add.s32 	%r9, %r2, 387276957;
	add.s32 	%r100, %r3, -1459197799;
	mul.hi.u32 	%r101, %r54, %r97;
	mul.lo.s32 	%r102, %r97, -766435501;
	mul.hi.u32 	%r103, %r57, %r99;
	mul.lo.s32 	%r104, %r99, -845247145;
	xor.b32  	%r105, %r95, %r103;
	xor.b32  	%r106, %r105, %r9;
	xor.b32  	%r107, %r93, %r101;
	xor.b32  	%r108, %r107, %r100;
	add.s32 	%r109, %r2, -1253254570;
	add.s32 	%r10, %r3, 1684936478;
	mul.hi.u32 	%r110, %r54, %r106;
	mul.lo.s32 	%r111, %r106, -766435501;
	mul.hi.u32 	%r112, %r57, %r108;
	mul.lo.s32 	%r113, %r108, -845247145;
	xor.b32  	%r114, %r104, %r112;
	xor.b32  	%r115, %r114, %r109;
	xor.b32  	%r116, %r102, %r110;
	xor.b32  	%r117, %r116, %r10;
	add.s32 	%r11, %r2, 1401181199;
	add.s32 	%r118, %r3, 534103459;
	mul.hi.u32 	%r119, %r54, %r115;
	mul.lo.s32 	%r120, %r115, -766435501;
	mul.hi.u32 	%r121, %r57, %r117;
	mul.lo.s32 	%r122, %r117, -845247145;
	xor.b32  	%r123, %r113, %r121;
	xor.b32  	%r124, %r123, %r11;
	xor.b32  	%r125, %r111, %r119;
	xor.b32  	%r126, %r125, %r118;
	add.s32 	%r127, %r2, -239350328;
	add.s32 	%r128, %r3, -616729560;
	mul.hi.u32 	%r129, %r54, %r124;
	mul.lo.s32 	%r130, %r124, -766435501;
	mul.hi.u32 	%r131, %r57, %r126;
	mul.lo.s32 	%r132, %r126, -845247145;
	xor.b32  	%r133, %r122, %r131;
	xor.b32  	%r241, %r133, %r127;
	xor.b32  	%r134, %r120, %r129;
	xor.b32  	%r13, %r134, %r128;
	add.s32 	%r135, %r2, -1879881855;
	add.s32 	%r14, %r3, -1767562579;
	mul.hi.u32 	%r136, %r54, %r241;
	mul.hi.u32 	%r137, %r57, %r13;
	xor.b32  	%r138, %r132, %r137;
	xor.b32  	%r253, %r138, %r135;
	xor.b32  	%r16, %r130, %r136;
	add.s32 	%r139, %r50, -1;
	mov.u32 	%r140, %nctaid.x;
	mul.lo.s32 	%r17, %r52, %r140;
	shl.b32 	%r141, %r17, 2;
	div.u32 	%r142, %r139, %r141;
	mad.lo.s32 	%r18, %r141, %r142, %r141;
	setp.ge.u32 	%p1, %r242, %r18;
	@%p1 bra 	$L__BB0_27;
	mul.lo.s32 	%r254, %r13, -845247145;
	xor.b32  	%r249, %r16, %r14;
	mov.b32 	%r250, 0;
	mov.u32 	%r251, %r242;
$L__BB0_2:
	add.s32 	%r243, %r243, 1;
	setp.ne.s32 	%p2, %r243, 0;
	@%p2 bra 	$L__BB0_5;
	add.s32 	%r252, %r252, 1;
	setp.ne.s32 	%p3, %r252, 0;
	@%p3 bra 	$L__BB0_5;
	add.s32 	%r251, %r251, 1;
	setp.eq.s32 	%p4, %r251, 0;
	selp.u32 	%r145, 1, 0, %p4;
	add.s32 	%r250, %r250, %r145;
	mov.b32 	%r252, 0;
$L__BB0_5:
	mul.lo.s32 	%r37, %r241, -766435501;
	mov.b32 	%r147, -766435501;
	mul.hi.u32 	%r148, %r147, %r243;
	mul.lo.s32 	%r149, %r243, -766435501;
	mov.b32 	%r150, -845247145;
	mul.hi.u32 	%r151, %r150, %r251;
	mul.lo.s32 	%r152, %r251, -845247145;
	xor.b32  	%r153, %r151, %r2;
	xor.b32  	%r154, %r153, %r252;
	xor.b32  	%r155, %r148, %r3;
	xor.b32  	%r156, %r155, %r250;
	mul.hi.u32 	%r157, %r147, %r154;
	mul.lo.s32 	%r158, %r154, -766435501;
	mul.hi.u32 	%r159, %r150, %r156;
	mul.lo.s32 	%r160, %r156, -845247145;
	xor.b32  	%r161, %r152, %r159;
	xor.b32  	%r162, %r161, %r6;
	xor.b32  	%r163, %r149, %r157;
	add.s32 	%r164, %r3, -1150833019;
	xor.b32  	%r165, %r163, %r164;
	mul.hi.u32 	%r166, %r147, %r162;
	mul.lo.s32 	%r167, %r162, -766435501;
	mul.hi.u32 	%r168, %r150, %r165;
	mul.lo.s32 	%r169, %r165, -845247145;
	xor.b32  	%r170, %r160, %r168;
	add.s32 	%r171, %r2, 1013904242;
	xor.b32  	%r172, %r170, %r171;
	xor.b32  	%r173, %r158, %r166;
	add.s32 	%r174, %r3, 1993301258;
	xor.b32  	%r175, %r173, %r174;
	mul.hi.u32 	%r176, %r147, %r172;
	mul.lo.s32 	%r177, %r172, -766435501;
	mul.hi.u32 	%r178, %r150, %r175;
	mul.lo.s32 	%r179, %r175, -845247145;
	xor.b32  	%r180, %r169, %r178;
	add.s32 	%r181, %r2, -626627285;
	xor.b32  	%r182, %r180, %r181;
	xor.b32  	%r183, %r167, %r176;
	add.s32 	%r184, %r3, 842468239;
	xor.b32  	%r185, %r183, %r184;
	mul.hi.u32 	%r186, %r147, %r182;
	mul.lo.s32 	%r187, %r182, -766435501;
	mul.hi.u32 	%r188, %r150, %r185;
	mul.lo.s32 	%r189, %r185, -845247145;
	xor.b32  	%r190, %r179, %r188;
	xor.b32  	%r191, %r190, %r7;
	xor.b32  	%r192, %r177, %r186;
	xor.b32  	%r193, %r192, %r8;
	mul.hi.u32 	%r194, %r147, %r191;
	mul.lo.s32 	%r195, %r191, -766435501;
	mul.hi.u32 	%r196, %r150, %r193;
	mul.lo.s32 	%r197, %r193, -845247145;
	xor.b32  	%r198, %r189, %r196;
	xor.b32  	%r199, %r198, %r9;
	xor.b32  	%r200, %r187, %r194;
	add.s32 	%r201, %r3, -1459197799;
	xor.b32  	%r202, %r200, %r201;
	mul.hi.u32 	%r203, %r147, %r199;
	mul.lo.s32 	%r204, %r199, -766435501;
	mul.hi.u32 	%r205, %r150, %r202;
	mul.lo.s32 	%r206, %r202, -845247145;
	xor.b32  	%r207, %r197, %r205;
	add.s32 	%r208, %r2, -1253254570;
	xor.b32  	%r209, %r207, %r208;
	xor.b32  	%r210, %r195, %r203;
	xor.b32  	%r211, %r210, %r10;
	mul.hi.u32 	%r212, %r147, %r209;
	mul.lo.s32 	%r213, %r209, -766435501;
	mul.hi.u32 	%r214, %r150, %r211;
	mul.lo.s32 	%r215, %r211, -845247145;
	xor.b32  	%r216, %r206, %r214;
	xor.b32  	%r217, %r216, %r11;
	xor.b32  	%r218, %r204, %r212;
	add.s32 	%r219, %r3, 534103459;
	xor.b32  	%r220, %r218, %r219;
	mul.hi.u32 	%r221, %r147, %r217;
	mul.lo.s32 	%r222, %r217, -766435501;
	mul.hi.u32 	%r223, %r150, %r220;
	mul.lo.s32 	%r224, %r220, -845247145;
	xor.b32  	%r225, %r215, %r223;
	add.s32 	%r226, %r2, -239350328;
	xor.b32  	%r241, %r225, %r226;
	xor.b32  	%r227, %r213, %r221;
	add.s32 	%r228, %r3, -616729560;
	xor.b32  	%r229, %r227, %r228;
	mul.hi.u32 	%r230, %r147, %r241;
	mul.hi.u32 	%r231, %r150, %r229;
	mul.lo.s32 	%r39, %r229, -845247145;
	xor.b32  	%r232, %r224, %r231;
	add.s32 	%r233, %r2, -1879881855;
	xor.b32  	%r40, %r232, %r233;
	xor.b32  	%r234, %r222, %r230;
	add.s32 	%r235, %r3, -1767562579;
	xor.b32  	%r41, %r234, %r235;
	cvt.u32.u64 	%r236, %rd5;
	and.b32  	%r146, %r236, 3;
	setp.gt.s32 	%p5, %r146, 1;
	@%p5 bra 	$L__BB0_8;
	setp.eq.s32 	%p7, %r146, 0;
	mov.u32 	%r255, %r249;
	mov.u32 	%r256, %r37;
	@%p7 bra 	$L__BB0_10;
	mov.u32 	%r253, %r254;
	mov.u32 	%r254, %r249;
	mov.u32 	%r255, %r37;
	mov.u32 	%r256, %r40;
	bra.uni 	$L__BB0_10;
$L__BB0_8:
	setp.eq.s32 	%p6, %r146, 3;
	mov.u32 	%r253, %r37;
	mov.u32 	%r254, %r40;
	mov.u32 	%r255, %r39;
	mov.u32 	%r256, %r41;
	@%p6 bra 	$L__BB0_10;
	mov.u32 	%r253, %r249;
	mov.u32 	%r254, %r37;
	mov.u32 	%r255, %r40;
	mov.u32 	%r256, %r39;
$L__BB0_10:
	cvt.rn.f32.u32 	%f20, %r253;
	fma.rn.f32 	%f6, %f20, 0f2F800000, 0f2F000000;
	cvt.rn.f32.u32 	%f21, %r254;
	fma.rn.f32 	%f7, %f21, 0f2F800000, 0f2F000000;
	cvt.rn.f32.u32 	%f22, %r255;
	fma.rn.f32 	%f8, %f22, 0f2F800000, 0f2F000000;
	cvt.rn.f32.u32 	%f23, %r256;
	fma.rn.f32 	%f9, %f23, 0f2F800000, 0f2F000000;
	setp.ge.u32 	%p8, %r242, %r50;
	@%p8 bra 	$L__BB0_12;
	mul.wide.u32 	%rd11, %r242, 4;
	add.s64 	%rd12, %rd1, %rd11;
	ld.global.nc.f32 	%f44, [%rd12];
$L__BB0_12:
	add.s32 	%r46, %r17, %r242;
	setp.ge.u32 	%p9, %r46, %r50;
	@%p9 bra 	$L__BB0_14;
	mul.wide.u32 	%rd13, %r46, 4;
	add.s64 	%rd14, %rd1, %rd13;
	ld.global.nc.f32 	%f45, [%rd14];
$L__BB0_14:
	add.s32 	%r47, %r46, %r17;
	setp.ge.u32 	%p10, %r47, %r50;
	@%p10 bra 	$L__BB0_16;
	mul.wide.u32 	%rd15, %r47, 4;
	add.s64 	%rd16, %rd1, %rd15;
	ld.global.nc.f32 	%f46, [%rd16];
$L__BB0_16:
	add.s32 	%r48, %r47, %r17;
	setp.ge.u32 	%p11, %r48, %r50;
	@%p11 bra 	$L__BB0_18;
	mul.wide.u32 	%rd17, %r48, 4;
	add.s64 	%rd18, %rd1, %rd17;
	ld.global.nc.f32 	%f47, [%rd18];
$L__BB0_18:
	@%p8 bra 	$L__BB0_20;
	ld.param.f32 	%f36, [_Z20fused_dropout_kernelIffjhEvPKT_PS0_PT2_T1_T0_St4pairImmE_param_4];
	setp.lt.f32 	%p13, %f6, %f36;
	selp.f32 	%f24, 0f3F800000, 0f00000000, %p13;
	mul.f32 	%f25, %f44, %f24;
	mul.f32 	%f26, %f1, %f25;
	cvt.u64.u32 	%rd19, %r242;
	mul.wide.u32 	%rd20, %r242, 4;
	add.s64 	%rd21, %rd3, %rd20;
	st.global.f32 	[%rd21], %f26;
	cvt.rzi.u32.f32 	%r237, %f24;
	add.s64 	%rd22, %rd2, %rd19;
	st.global.u8 	[%rd22], %r237;
$L__BB0_20:
	@%p9 bra 	$L__BB0_22;
	ld.param.f32 	%f37, [_Z20fused_dropout_kernelIffjhEvPKT_PS0_PT2_T1_T0_St4pairImmE_param_4];
	setp.lt.f32 	%p15, %f7, %f37;
	selp.f32 	%f27, 0f3F800000, 0f00000000, %p15;
	mul.f32 	%f28, %f45, %f27;
	mul.f32 	%f29, %f1, %f28;
	cvt.u64.u32 	%rd23, %r46;
	mul.wide.u32 	%rd24, %r46, 4;
	add.s64 	%rd25, %rd3, %rd24;
	st.global.f32 	[%rd25], %f29;
	cvt.rzi.u32.f32 	%r238, %f27;
	add.s64 	%rd26, %rd2, %rd23;
	st.global.u8 	[%rd26], %r238;
$L__BB0_22:
	@%p10 bra 	$L__BB0_24;
	ld.param.f32 	%f38, [_Z20fused_dropout_kernelIffjhEvPKT_PS0_PT2_T1_T0_St4pairImmE_param_4];
	setp.lt.f32 	%p17, %f8, %f38;
	selp.f32 	%f30, 0f3F800000, 0f00000000, %p17;
	mul.f32 	%f31, %f46, %f30;
	mul.f32 	%f32, %f1, %f31;
	cvt.u64.u32 	%rd27, %r47;
	mul.wide.u32 	%rd28, %r47, 4;
	add.s64 	%rd29, %rd3, %rd28;
	st.global.f32 	[%rd29], %f32;
	cvt.rzi.u32.f32 	%r239, %f30;
	add.s64 	%rd30, %rd2, %rd27;
	st.global.u8 	[%rd30], %r239;
$L__BB0_24:
	@%p11 bra 	$L__BB0_26;
	ld.param.f32 	%f39, [_Z20fused_dropout_kernelIffjhEvPKT_PS0_PT2_T1_T0_St4pairImmE_param_4];
	setp.lt.f32 	%p19, %f9, %f39;
	selp.f32 	%f33, 0f3F800000, 0f00000000, %p19;
	mul.f32 	%f34, %f47, %f33;
	mul.f32 	%f35, %f1, %f34;
	cvt.u64.u32 	%rd31, %r48;
	mul.wide.u32 	%rd32, %r48, 4;
	add.s64 	%rd33, %rd3, %rd32;
	st.global.f32 	[%rd33], %f35;
	cvt.rzi.u32.f32 	%r240, %f33;
	add.s64 	%rd34, %rd2, %rd31;
	st.global.u8 	[%rd34], %r240;
$L__BB0_26:
	bar.sync 	0;
	add.s32 	%r242, %r48, %r17;
	setp.lt.u32 	%p20, %r242, %r18;
	mov.u32 	%r253, %r40;
	mov.u32 	%r254, %r39;
	mov.u32 	%r249, %r41;
	@%p20 bra 	$L__BB0_2;
$L__BB0_27:
	ret;

}
	// .globl	_Z24fused_dropout_kernel_vecIffjhLi2EEvPKT_PS0_PT2_T1_T0_St4pairImmE
.visible .entry _Z24fused_dropout_kernel_vecIffjhLi2EEvPKT_PS0_PT2_T1_T0_St4pairImmE(
	.param .u64 .ptr .align 1 _Z24fused_dropout_kernel_vecIffjhLi2EEvPKT_PS0_PT2_T1_T0_St4pairImmE_param_0,
	.param .u64 .ptr .align 1 _Z24fused_dropout_kernel_vecIffjhLi2EEvPKT_PS0_PT2_T1_T0_St4pairImmE_param_1,
	.param .u64 .ptr .align 1 _Z24fused_dropout_kernel_vecIffjhLi2EEvPKT_PS0_PT2_T1_T0_St4pairImmE_param_2,
	.param .u32 _Z24fused_dropout_kernel_vecIffjhLi2EEvPKT_PS0_PT2_T1_T0_St4pairImmE_param_3,
	.param .f32 _Z24fused_dropout_kernel_vecIffjhLi2EEvPKT_PS0_PT2_T1_T0_St4pairImmE_param_4,
	.param .align 8 .b8 _Z24fused_dropout_kernel_vecIffjhLi2EEvPKT_PS0_PT2_T1_T0_St4pairImmE_param_5[16]
)
{
	.reg .pred 	%p<11>;
	.reg .b16 	%rs<3>;
	.reg .b32 	%r<236>;
	.reg .b32 	%f<15>;
	.reg .b64 	%rd<19>;

	ld.param.u64 	%rd5, [_Z24fused_dropout_kernel_vecIffjhLi2EEvPKT_PS0_PT2_T1_T0_St4pairImmE_param_5+8];
	ld.param.u64 	%rd4, [_Z24fused_dropout_kernel_vecIffjhLi2EEvPKT_PS0_PT2_T1_T0_St4pairImmE_param_5];
	ld.param.u32 	%r58, [_Z24fused_dropout_kernel_vecIffjhLi2EEvPKT_PS0_PT2_T1_T0_St4pairImmE_param_3];
	ld.param.f32 	%f2, [_Z24fused_dropout_kernel_vecIffjhLi2EEvPKT_PS0_PT2_T1_T0_St4pairImmE_param_4];
	rcp.rn.f32 	%f1, %f2;
	mov.u32 	%r59, %ctaid.x;
	mov.u32 	%r1, %ntid.x;
	mov.u32 	%r60, %tid.x;
	mad.lo.s32 	%r226, %r59, %r1, %r60;
	cvt.u32.u64 	%r3, %rd4;
	{ .reg .b32 tmp; mov.b64 {tmp, %r4}, %rd4; }
	shr.u64 	%rd6, %rd5, 2;
	cvt.u32.u64 	%r224, %rd6;
	shr.u64 	%rd7, %rd5, 34;
	cvt.u32.u64 	%r233, %rd7;
	mov.b32 	%r61, -766435501;
	mul.hi.u32 	%r62, %r61, %r224;
	mul.lo.s32 	%r63, %r224, -766435501;
	mov.b32 	%r64, -845247145;
	mul.hi.u32 	%r65, %r64, %r226;
	mul.lo.s32 	%r66, %r226, -845247145;
	xor.b32  	%r67, %r65, %r3;
	xor.b32  	%r68, %r67, %r233;
	xor.b32  	%r69, %r62, %r4;
	add.s32 	%r7, %r3, -1640531527;
	add.s32 	%r8, %r4, -1150833019;
	mul.hi.u32 	%r70, %r61, %r68;
	mul.lo.s32 	%r71, %r68, -766435501;
	mul.hi.u32 	%r72, %r64, %r69;
	mul.lo.s32 	%r73, %r69, -845247145;
	xor.b32  	%r74, %r66, %r72;
	xor.b32  	%r75, %r74, %r7;
	xor.b32  	%r76, %r63, %r70;
	xor.b32  	%r77, %r76, %r8;
	add.s32 	%r9, %r3, 1013904242;
	add.s32 	%r10, %r4, 1993301258;
	mul.hi.u32 	%r78, %r61, %r75;
	mul.lo.s32 	%r79, %r75, -766435501;
	mul.hi.u32 	%r80, %r64, %r77;
	mul.lo.s32 	%r81, %r77, -845247145;
	xor.b32  	%r82, %r73, %r80;
	xor.b32  	%r83, %r82, %r9;
	xor.b32  	%r84, %r71, %r78;
	xor.b32  	%r85, %r84, %r10;
	add.s32 	%r11, %r3, -626627285;
	add.s32 	%r12, %r4, 842468239;
	mul.hi.u32 	%r86, %r61, %r83;
	mul.lo.s32 	%r87, %r83, -766435501;
	mul.hi.u32 	%r88, %r64, %r85;
	mul.lo.s32 	%r89, %r85, -845247145;
	xor.b32  	%r90, %r81, %r88;
	xor.b32  	%r91, %r90, %r11;
	xor.b32  	%r92, %r79, %r86;
	xor.b32  	%r93, %r92, %r12;
	add.s32 	%r13, %r3, 2027808484;
	add.s32 	%r14, %r4, -308364780;
	mul.hi.u32 	%r94, %r61, %r91;
	mul.lo.s32 	%r95, %r91, -766435501;
	mul.hi.u32 	%r96, %r64, %r93;
	mul.lo.s32 	%r97, %r93, -845247145;
	xor.b32  	%r98, %r89, %r96;
	xor.b32  	%r99, %r98, %r13;
	xor.b32  	%r100, %r87, %r94;
	xor.b32  	%r101, %r100, %r14;
	add.s32 	%r15, %r3, 387276957;
	add.s32 	%r16, %r4, -1459197799;
	mul.hi.u32 	%r102, %r61, %r99;
	mul.lo.s32 	%r103, %r99, -766435501;
	mul.hi.u32 	%r104, %r64, %r101;
	mul.lo.s32 	%r105, %r101, -845247145;
	xor.b32  	%r106, %r97, %r104;
	xor.b32  	%r107, %r106, %r15;
	xor.b32  	%r108, %r95, %r102;
	xor.b32  	%r109, %r108, %r16;
	add.s32 	%r17, %r3, -1253254570;
	add.s32 	%r18, %r4, 1684936478;
	mul.hi.u32 	%r110, %r61, %r107;
	mul.lo.s32 	%r111, %r107, -766435501;
	mul.hi.u32 	%r112, %r64, %r109;
	mul.lo.s32 	%r113, %r109, -845247145;
	xor.b32  	%r114, %r105, %r112;
	xor.b32  	%r115, %r114, %r17;
	xor.b32  	%r116, %r103, %r110;
	xor.b32  	%r117, %r116, %r18;
	add.s32 	%r19, %r3, 1401181199;
	add.s32 	%r20, %r4, 534103459;
	mul.hi.u32 	%r118, %r61, %r115;
	mul.lo.s32 	%r119, %r115, -766435501;
	mul.hi.u32 	%r120, %r64, %r117;
	mul.lo.s32 	%r121, %r117, -845247145;
	xor.b32  	%r122, %r113, %r120;
	xor.b32  	%r123, %r122, %r19;
	xor.b32  	%r124, %r111, %r118;
	xor.b32  	%r125, %r124, %r20;
	add.s32 	%r21, %r3, -239350328;
	add.s32 	%r22, %r4, -616729560;
	mul.hi.u32 	%r126, %r61, %r123;
	mul.lo.s32 	%r23, %r123, -766435501;
	mul.hi.u32 	%r127, %r64, %r125;
	mul.lo.s32 	%r24, %r125, -845247145;
	xor.b32  	%r128, %r121, %r127;
	xor.b32  	%r222, %r128, %r21;
	xor.b32  	%r129, %r119, %r126;
	xor.b32  	%r229, %r129, %r22;
	shl.b32 	%r223, %r226, 1;
	setp.ge.u32 	%p1, %r223, %r58;
	@%p1 bra 	$L__BB1_11;
	mov.u32 	%r131, %nctaid.x;
	mul.lo.s32 	%r132, %r1, %r131;
	shl.b32 	%r28, %r132, 1;
	mov.b32 	%r133, -766435501;
	mul.hi.u32 	%r134, %r133, %r222;
	xor.b32  	%r230, %r23, %r134;
	mov.b32 	%r135, -845247145;
	mul.hi.u32 	%r136, %r135, %r229;
	xor.b32  	%r137, %r24, %r136;
	add.s32 	%r138, %r3, -1879881855;
	xor.b32  	%r228, %r137, %r138;
	mov.b32 	%r227, 0;
$L__BB1_2:
	mov.u32 	%r234, %r228;
	add.s32 	%r224, %r224, 1;
	setp.ne.s32 	%p2, %r224, 0;
	@%p2 bra 	$L__BB1_5;
	add.s32 	%r233, %r233, 1;
	setp.ne.s32 	%p3, %r233, 0;
	@%p3 bra 	$L__BB1_5;
	add.s32 	%r226, %r226, 1;
	setp.eq.s32 	%p4, %r226, 0;
	selp.u32 	%r140, 1, 0, %p4;
	add.s32 	%r227, %r227, %r140;
	mov.b32 	%r233, 0;
$L__BB1_5:
	add.s32 	%r142, %r4, -1767562579;
	xor.b32  	%r47, %r230, %r142;
	mul.lo.s32 	%r235, %r229, -845247145;
	mul.lo.s32 	%r49, %r222, -766435501;
	mov.b32 	%r143, -766435501;
	mul.hi.u32 	%r144, %r143, %r224;
	mul.lo.s32 	%r145, %r224, -766435501;
	mov.b32 	%r146, -845247145;
	mul.hi.u32 	%r147, %r146, %r226;
	mul.lo.s32 	%r148, %r226, -845247145;
	xor.b32  	%r149, %r147, %r3;
	xor.b32  	%r150, %r149, %r233;
	xor.b32  	%r151, %r144, %r4;
	xor.b32  	%r152, %r151, %r227;
	mul.hi.u32 	%r153, %r143, %r150;
	mul.lo.s32 	%r154, %r150, -766435501;
	mul.hi.u32 	%r155, %r146, %r152;
	mul.lo.s32 	%r156, %r152, -845247145;
	xor.b32  	%r157, %r148, %r155;
	xor.b32  	%r158, %r157, %r7;
	xor.b32  	%r159, %r145, %r153;
	xor.b32  	%r160, %r159, %r8;
	mul.hi.u32 	%r161, %r143, %r158;
	mul.lo.s32 	%r162, %r158, -766435501;
	mul.hi.u32 	%r163, %r146, %r160;
	mul.lo.s32 	%r164, %r160, -845247145;
	xor.b32  	%r165, %r156, %r163;
	xor.b32  	%r166, %r165, %r9;
	xor.b32  	%r167, %r154, %r161;
	xor.b32  	%r168, %r167, %r10;
	mul.hi.u32 	%r169, %r143, %r166;
	mul.lo.s32 	%r170, %r166, -766435501;
	mul.hi.u32 	%r171, %r146, %r168;
	mul.lo.s32 	%r172, %r168, -845247145;
	xor.b32  	%r173, %r164, %r171;
	xor.b32  	%r174, %r173, %r11;
	xor.b32  	%r175, %r162, %r169;
	xor.b32  	%r176, %r175, %r12;
	mul.hi.u32 	%r177, %r143, %r174;
	mul.lo.s32 	%r178, %r174, -766435501;
	mul.hi.u32 	%r179, %r146, %r176;
	mul.lo.s32 	%r180, %r176, -845247145;
	xor.b32  	%r181, %r172, %r179;
	xor.b32  	%r182, %r181, %r13;
	xor.b32  	%r183, %r170, %r177;
	xor.b32  	%r184, %r183, %r14;
	mul.hi.u32 	%r185, %r143, %r182;
	mul.lo.s32 	%r186, %r182, -766435501;
	mul.hi.u32 	%r187, %r146, %r184;
	mul.lo.s32 	%r188, %r184, -845247145;
	xor.b32  	%r189, %r180, %r187;
	xor.b32  	%r190, %r189, %r15;
	xor.b32  	%r191, %r178, %r185;
	xor.b32  	%r192, %r191, %r16;
	mul.hi.u32 	%r193, %r143, %r190;
	mul.lo.s32 	%r194, %r190, -766435501;
	mul.hi.u32 	%r195, %r146, %r192;
	mul.lo.s32 	%r196, %r192, -845247145;
	xor.b32  	%r197, %r188, %r195;
	xor.b32  	%r198, %r197, %r17;
	xor.b32  	%r199, %r186, %r193;
	xor.b32  	%r200, %r199, %r18;
	mul.hi.u32 	%r201, %r143, %r198;
	mul.lo.s32 	%r202, %r198, -766435501;
	mul.hi.u32 	%r203, %r146, %r200;
	mul.lo.s32 	%r204, %r200, -845247145;
	xor.b32  	%r205, %r196, %r203;
	xor.b32  	%r206, %r205, %r19;
	xor.b32  	%r207, %r194, %r201;
	xor.b32  	%r208, %r207, %r20;
	mul.hi.u32 	%r209, %r143, %r206;
	mul.lo.s32 	%r50, %r206, -766435501;
	mul.hi.u32 	%r210, %r146, %r208;
	mul.lo.s32 	%r211, %r208, -845247145;
	xor.b32  	%r212, %r204, %r210;
	xor.b32  	%r222, %r212, %r21;
	xor.b32  	%r213, %r202, %r209;
	xor.b32  	%r229, %r213, %r22;
	mul.hi.u32 	%r214, %r146, %r229;
	xor.b32  	%r215, %r211, %r214;
	add.s32 	%r216, %r3, -1879881855;
	xor.b32  	%r228, %r215, %r216;
	cvt.u32.u64 	%r217, %rd5;
	and.b32  	%r141, %r217, 3;
	setp.gt.s32 	%p5, %r141, 1;
	@%p5 bra 	$L__BB1_8;
	setp.eq.s32 	%p7, %r141, 0;
	@%p7 bra 	$L__BB1_10;
	mov.u32 	%r234, %r235;
	mov.u32 	%r235, %r47;
	bra.uni 	$L__BB1_10;
$L__BB1_8:
	setp.eq.s32 	%p6, %r141, 3;
	mov.u32 	%r234, %r49;
	mov.u32 	%r235, %r228;
	@%p6 bra 	$L__BB1_10;
	mov.u32 	%r234, %r47;
	mov.u32 	%r235, %r49;
$L__BB1_10:
	ld.param.u64 	%rd18, [_Z24fused_dropout_kernel_vecIffjhLi2EEvPKT_PS0_PT2_T1_T0_St4pairImmE_param_2];
	ld.param.u64 	%rd17, [_Z24fused_dropout_kernel_vecIffjhLi2EEvPKT_PS0_PT2_T1_T0_St4pairImmE_param_1];
	ld.param.u64 	%rd16, [_Z24fused_dropout_kernel_vecIffjhLi2EEvPKT_PS0_PT2_T1_T0_St4pairImmE_param_0];
	cvt.rn.f32.u32 	%f3, %r234;
	fma.rn.f32 	%f4, %f3, 0f2F800000, 0f2F000000;
	cvt.rn.f32.u32 	%f5, %r235;
	fma.rn.f32 	%f6, %f5, 0f2F800000, 0f2F000000;
	setp.lt.f32 	%p8, %f4, %f2;
	selp.f32 	%f7, 0f3F800000, 0f00000000, %p8;
	setp.lt.f32 	%p9, %f6, %f2;
	selp.f32 	%f8, 0f3F800000, 0f00000000, %p9;
	cvt.u64.u32 	%rd8, %r223;
	cvta.to.global.u64 	%rd9, %rd16;
	mul.wide.u32 	%rd10, %r223, 4;
	add.s64 	%rd11, %rd9, %rd10;
	ld.global.nc.v2.f32 	{%f9, %f10}, [%rd11];
	mul.f32 	%f11, %f9, %f7;
	mul.f32 	%f12, %f1, %f11;
	cvt.rzi.u32.f32 	%r218, %f7;
	cvt.u16.u32 	%rs1, %r218;
	mul.f32 	%f13, %f10, %f8;
	mul.f32 	%f14, %f1, %f13;
	cvt.rzi.u32.f32 	%r219, %f8;
	cvt.u16.u32 	%rs2, %r219;
	cvta.to.global.u64 	%rd12, %rd17;
	add.s64 	%rd13, %rd12, %rd10;
	st.global.v2.f32 	[%rd13], {%f12, %f14};
	cvta.to.global.u64 	%rd14, %rd18;
	add.s64 	%rd15, %rd14, %rd8;
	st.global.v2.u8 	[%rd15], {%rs1, %rs2};
	bar.sync 	0;
	add.s32 	%r223, %r223, %r28;
	setp.lt.u32 	%p10, %r223, %r58;
	mov.b32 	%r220, -766435501;
	mul.hi.u32 	%r221, %r220, %r222;
	xor.b32  	%r230, %r50, %r221;
	@%p10 bra 	$L__BB1_2;
$L__BB1_11:
	ret;

}
	// .globl	_Z24fused_dropout_kernel_vecIffjhLi4EEvPKT_PS0_PT2_T1_T0_St4pairImmE
.visible .entry _Z24fused_dropout_kernel_vecIffjhLi4EEvPKT_PS0_PT2_T1_T0_St4pairImmE(
	.param .u64 .ptr .align 1 _Z24fused_dropout_kernel_vecIffjhLi4EEvPKT_PS0_PT2_T1_T0_St4pairImmE_param_0,
	.param .u64 .ptr .align 1 _Z24fused_dropout_kernel_vecIffjhLi4EEvPKT_PS0_PT2_T1_T0_St4pairImmE_param_1,
	.param .u64 .ptr .align 1 _Z24fused_dropout_kernel_vecIffjhLi4EEvPKT_PS0_PT2_T1_T0_St4pairImmE_param_2,
	.param .u32 _Z24fused_dropout_kernel_vecIffjhLi4EEvPKT_PS0_PT2_T1_T0_St4pairImmE_param_3,
	.param .f32 _Z24fused_dropout_kernel_vecIffjhLi4EEvPKT_PS0_PT2_T1_T0_St4pairImmE_param_4,
	.param .align 8 .b8 _Z24fused_dropout_kernel_vecIffjhLi4EEvPKT_PS0_PT2_T1_T0_St4pairImmE_param_5[16]
)
{
	.reg .pred 	%p<13>;
	.reg .b32 	%r<244>;
	.reg .b32 	%f<27>;
	.reg .b64 	%rd<17>;

	ld.param.u64 	%rd7, [_Z24fused_dropout_kernel_vecIffjhLi4EEvPKT_PS0_PT2_T1_T0_St4pairImmE_param_5+8];
	ld.param.u64 	%rd6, [_Z24fused_dropout_kernel_vecIffjhLi4EEvPKT_PS0_PT2_T1_T0_St4pairImmE_param_5];
	ld.param.u64 	%rd4, [_Z24fused_dropout_kernel_vecIffjhLi4EEvPKT_PS0_PT2_T1_T0_St4pairImmE_param_1];
	ld.param.u64 	%rd5, [_Z24fused_dropout_kernel_vecIffjhLi4EEvPKT_PS0_PT2_T1_T0_St4pairImmE_param_2];
	ld.param.u32 	%r58, [_Z24fused_dropout_kernel_vecIffjhLi4EEvPKT_PS0_PT2_T1_T0_St4pairImmE_param_3];
	ld.param.f32 	%f2, [_Z24fused_dropout_kernel_vecIffjhLi4EEvPKT_PS0_PT2_T1_T0_St4pairImmE_param_4];
	rcp.rn.f32 	%f1, %f2;
	mov.u32 	%r59, %ctaid.x;
	mov.u32 	%r1, %ntid.x;
	mov.u32 	%r60, %tid.x;
	mad.lo.s32 	%r232, %r59, %r1, %r60;
	cvt.u32.u64 	%r3, %rd6;
	{ .reg .b32 tmp; mov.b64 {tmp, %r4}, %rd6; }
	shr.u64 	%rd8, %rd7, 2;
	cvt.u32.u64 	%r230, %rd8;
	shr.u64 	%rd9, %rd7, 34;
	cvt.u32.u64 	%r239, %rd9;
	mov.b32 	%r61, -766435501;
	mul.hi.u32 	%r62, %r61, %r230;
	mul.lo.s32 	%r63, %r230, -766435501;
	mov.b32 	%r64, -845247145;
	mul.hi.u32 	%r65, %r64, %r232;
	mul.lo.s32 	%r66, %r232, -845247145;
	xor.b32  	%r67, %r65, %r3;
	xor.b32  	%r68, %r67, %r239;
	xor.b32  	%r69, %r62, %r4;
	add.s32 	%r7, %r3, -1640531527;
	add.s32 	%r8, %r4, -1150833019;
	mul.hi.u32 	%r70, %r61, %r68;
	mul.lo.s32 	%r71, %r68, -766435501;
	mul.hi.u32 	%r72, %r64, %r69;
	mul.lo.s32 	%r73, %r69, -845247145;
	xor.b32  	%r74, %r66, %r72;
	xor.b32  	%r75, %r74, %r7;
	xor.b32  	%r76, %r63, %r70;
	xor.b32  	%r77, %r76, %r8;
	add.s32 	%r9, %r3, 1013904242;
	add.s32 	%r10, %r4, 1993301258;
	mul.hi.u32 	%r78, %r61, %r75;
	mul.lo.s32 	%r79, %r75, -766435501;
	mul.hi.u32 	%r80, %r64, %r77;
	mul.lo.s32 	%r81, %r77, -845247145;
	xor.b32  	%r82, %r73, %r80;
	xor.b32  	%r83, %r82, %r9;
	xor.b32  	%r84, %r71, %r78;
	xor.b32  	%r85, %r84, %r10;
	add.s32 	%r11, %r3, -626627285;
	add.s32 	%r12, %r4, 842468239;
	mul.hi.u32 	%r86, %r61, %r83;
	mul.lo.s32 	%r87, %r83, -766435501;
	mul.hi.u32 	%r88, %r64, %r85;
	mul.lo.s32 	%r89, %r85, -845247145;
	xor.b32  	%r90, %r81, %r88;
	xor.b32  	%r91, %r90, %r11;
	xor.b32  	%r92, %r79, %r86;
	xor.b32  	%r93, %r92, %r12;
	add.s32 	%r13, %r3, 2027808484;
	add.s32 	%r14, %r4, -308364780;
	mul.hi.u32 	%r94, %r61, %r91;
	mul.lo.s32 	%r95, %r91, -766435501;
	mul.hi.u32 	%r96, %r64, %r93;
	mul.lo.s32 	%r97, %r93, -845247145;
	xor.b32  	%r98, %r89, %r96;
	xor.b32  	%r99, %r98, %r13;
	xor.b32  	%r100, %r87, %r94;
	xor.b32  	%r101, %r100, %r14;
	add.s32 	%r15, %r3, 387276957;
	add.s32 	%r16, %r4, -1459197799;
	mul.hi.u32 	%r102, %r61, %r99;
	mul.lo.s32 	%r103, %r99, -766435501;
	mul.hi.u32 	%r104, %r64, %r101;
	mul.lo.s32 	%r105, %r101, -845247145;
	xor.b32  	%r106, %r97, %r104;
	xor.b32  	%r107, %r106, %r15;
	xor.b32  	%r108, %r95, %r102;
	xor.b32  	%r109, %r108, %r16;
	add.s32 	%r17, %r3, -1253254570;
	add.s32 	%r18, %r4, 1684936478;
	mul.hi.u32 	%r110, %r61, %r107;
	mul.lo.s32 	%r111, %r107, -766435501;
	mul.hi.u32 	%r112, %r64, %r109;
	mul.lo.s32 	%r113, %r109, -845247145;
	xor.b32  	%r114, %r105, %r112;
	xor.b32  	%r115, %r114, %r17;
	xor.b32  	%r116, %r103, %r110;
	xor.b32  	%r117, %r116, %r18;
	add.s32 	%r19, %r3, 1401181199;
	add.s32 	%r20, %r4, 534103459;
	mul.hi.u32 	%r118, %r61, %r115;
	mul.lo.s32 	%r119, %r115, -766435501;
	mul.hi.u32 	%r120, %r64, %r117;
	mul.lo.s32 	%r121, %r117, -845247145;
	xor.b32  	%r122, %r113, %r120;
	xor.b32  	%r123, %r122, %r19;
	xor.b32  	%r124, %r111, %r118;
	xor.b32  	%r125, %r124, %r20;
	add.s32 	%r21, %r3, -239350328;
	add.s32 	%r22, %r4, -616729560;
	mul.hi.u32 	%r126, %r61, %r123;
	mul.lo.s32 	%r127, %r123, -766435501;
	mul.hi.u32 	%r128, %r64, %r125;
	mul.lo.s32 	%r129, %r125, -845247145;
	xor.b32  	%r130, %r121, %r128;
	xor.b32  	%r228, %r130, %r21;
	xor.b32  	%r131, %r119, %r126;
	xor.b32  	%r24, %r131, %r22;
	add.s32 	%r25, %r3, -1879881855;
	mul.hi.u32 	%r132, %r61, %r228;
	mul.hi.u32 	%r133, %r64, %r24;
	xor.b32  	%r134, %r129, %r133;
	xor.b32  	%r234, %r134, %r25;
	xor.b32  	%r27, %r127, %r132;
	shl.b32 	%r229, %r232, 2;
	setp.ge.u32 	%p1, %r229, %r58;
	@%p1 bra 	$L__BB2_11;
	mul.lo.s32 	%r235, %r24, -845247145;
	mov.u32 	%r136, %nctaid.x;
	mul.lo.s32 	%r137, %r1, %r136;
	shl.b32 	%r30, %r137, 2;
	add.s32 	%r138, %r4, -1767562579;
	xor.b32  	%r236, %r27, %r138;
	cvta.to.global.u64 	%rd1, %rd4;
	cvta.to.global.u64 	%rd2, %rd5;
	mov.b32 	%r233, 0;
$L__BB2_2:
	mov.u32 	%r40, %r236;
	mov.u32 	%r241, %r235;
	mov.u32 	%r240, %r234;
	add.s32 	%r230, %r230, 1;
	setp.ne.s32 	%p2, %r230, 0;
	@%p2 bra 	$L__BB2_5;
	add.s32 	%r239, %r239, 1;
	setp.ne.s32 	%p3, %r239, 0;
	@%p3 bra 	$L__BB2_5;
	add.s32 	%r232, %r232, 1;
	setp.eq.s32 	%p4, %r232, 0;
	selp.u32 	%r140, 1, 0, %p4;
	add.s32 	%r233, %r233, %r140;
	mov.b32 	%r239, 0;
$L__BB2_5:
	mul.lo.s32 	%r48, %r228, -766435501;
	mov.b32 	%r142, -766435501;
	mul.hi.u32 	%r143, %r142, %r230;
	mul.lo.s32 	%r144, %r230, -766435501;
	mov.b32 	%r145, -845247145;
	mul.hi.u32 	%r146, %r145, %r232;
	mul.lo.s32 	%r147, %r232, -845247145;
	xor.b32  	%r148, %r146, %r3;
	xor.b32  	%r149, %r148, %r239;
	xor.b32  	%r150, %r143, %r4;
	xor.b32  	%r151, %r150, %r233;
	mul.hi.u32 	%r152, %r142, %r149;
	mul.lo.s32 	%r153, %r149, -766435501;
	mul.hi.u32 	%r154, %r145, %r151;
	mul.lo.s32 	%r155, %r151, -845247145;
	xor.b32  	%r156, %r147, %r154;
	xor.b32  	%r157, %r156, %r7;
	xor.b32  	%r158, %r144, %r152;
	xor.b32  	%r159, %r158, %r8;
	mul.hi.u32 	%r160, %r142, %r157;
	mul.lo.s32 	%r161, %r157, -766435501;
	mul.hi.u32 	%r162, %r145, %r159;
	mul.lo.s32 	%r163, %r159, -845247145;
	xor.b32  	%r164, %r155, %r162;
	xor.b32  	%r165, %r164, %r9;
	xor.b32  	%r166, %r153, %r160;
	xor.b32  	%r167, %r166, %r10;
	mul.hi.u32 	%r168, %r142, %r165;
	mul.lo.s32 	%r169, %r165, -766435501;
	mul.hi.u32 	%r170, %r145, %r167;
	mul.lo.s32 	%r171, %r167, -845247145;
	xor.b32  	%r172, %r163, %r170;
	xor.b32  	%r173, %r172, %r11;
	xor.b32  	%r174, %r161, %r168;
	xor.b32  	%r175, %r174, %r12;
	mul.hi.u32 	%r176, %r142, %r173;
	mul.lo.s32 	%r177, %r173, -766435501;
	mul.hi.u32 	%r178, %r145, %r175;
	mul.lo.s32 	%r179, %r175, -845247145;
	xor.b32  	%r180, %r171, %r178;
	xor.b32  	%r181, %r180, %r13;
	xor.b32  	%r182, %r169, %r176;
	xor.b32  	%r183, %r182, %r14;
	mul.hi.u32 	%r184, %r142, %r181;
	mul.lo.s32 	%r185, %r181, -766435501;
	mul.hi.u32 	%r186, %r145, %r183;
	mul.lo.s32 	%r187, %r183, -845247145;
	xor.b32  	%r188, %r179, %r186;
	xor.b32  	%r189, %r188, %r15;
	xor.b32  	%r190, %r177, %r184;
	xor.b32  	%r191, %r190, %r16;
	mul.hi.u32 	%r192, %r142, %r189;
	mul.lo.s32 	%r193, %r189, -766435501;
	mul.hi.u32 	%r194, %r145, %r191;
	mul.lo.s32 	%r195, %r191, -845247145;
	xor.b32  	%r196, %r187, %r194;
	xor.b32  	%r197, %r196, %r17;
	xor.b32  	%r198, %r185, %r192;
	xor.b32  	%r199, %r198, %r18;
	mul.hi.u32 	%r200, %r142, %r197;
	mul.lo.s32 	%r201, %r197, -766435501;
	mul.hi.u32 	%r202, %r145, %r199;
	mul.lo.s32 	%r203, %r199, -845247145;
	xor.b32  	%r204, %r195, %r202;
	xor.b32  	%r205, %r204, %r19;
	xor.b32  	%r206, %r193, %r200;
	xor.b32  	%r207, %r206, %r20;
	mul.hi.u32 	%r208, %r142, %r205;
	mul.lo.s32 	%r209, %r205, -766435501;
	mul.hi.u32 	%r210, %r145, %r207;
	mul.lo.s32 	%r211, %r207, -845247145;
	xor.b32  	%r212, %r203, %r210;
	xor.b32  	%r228, %r212, %r21;
	xor.b32  	%r213, %r201, %r208;
	xor.b32  	%r214, %r213, %r22;
	mul.hi.u32 	%r215, %r142, %r228;
	mul.hi.u32 	%r216, %r145, %r214;
	mul.lo.s32 	%r235, %r214, -845247145;
	xor.b32  	%r217, %r211, %r216;
	xor.b32  	%r234, %r217, %r25;
	xor.b32  	%r218, %r209, %r215;
	add.s32 	%r219, %r4, -1767562579;
	xor.b32  	%r236, %r218, %r219;
	cvt.u32.u64 	%r220, %rd7;
	and.b32  	%r141, %r220, 3;
	setp.gt.s32 	%p5, %r141, 1;
	@%p5 bra 	$L__BB2_8;
	setp.eq.s32 	%p7, %r141, 0;
	mov.u32 	%r242, %r40;
	mov.u32 	%r243, %r48;
	@%p7 bra 	$L__BB2_10;
	mov.u32 	%r240, %r241;
	mov.u32 	%r241, %r40;
	mov.u32 	%r242, %r48;
	mov.u32 	%r243, %r234;
	bra.uni 	$L__BB2_10;
$L__BB2_8:
	setp.eq.s32 	%p6, %r141, 3;
	mov.u32 	%r240, %r48;
	mov.u32 	%r241, %r234;
	mov.u32 	%r242, %r235;
	mov.u32 	%r243, %r236;
	@%p6 bra 	$L__BB2_10;
	mov.u32 	%r240, %r40;
	mov.u32 	%r241, %r48;
	mov.u32 	%r242, %r234;
	mov.u32 	%r243, %r235;
$L__BB2_10:
	ld.param.u64 	%rd16, [_Z24fused_dropout_kernel_vecIffjhLi4EEvPKT_PS0_PT2_T1_T0_St4pairImmE_param_0];
	cvt.rn.f32.u32 	%f3, %r240;
	fma.rn.f32 	%f4, %f3, 0f2F800000, 0f2F000000;
	cvt.rn.f32.u32 	%f5, %r241;
	fma.rn.f32 	%f6, %f5, 0f2F800000, 0f2F000000;
	cvt.rn.f32.u32 	%f7, %r242;
	fma.rn.f32 	%f8, %f7, 0f2F800000, 0f2F000000;
	cvt.rn.f32.u32 	%f9, %r243;
	fma.rn.f32 	%f10, %f9, 0f2F800000, 0f2F000000;
	setp.lt.f32 	%p8, %f4, %f2;
	selp.f32 	%f11, 0f3F800000, 0f00000000, %p8;
	setp.lt.f32 	%p9, %f6, %f2;
	selp.f32 	%f12, 0f3F800000, 0f00000000, %p9;
	setp.lt.f32 	%p10, %f8, %f2;
	selp.f32 	%f13, 0f3F800000, 0f00000000, %p10;
	setp.lt.f32 	%p11, %f10, %f2;
	selp.f32 	%f14, 0f3F800000, 0f00000000, %p11;
	cvt.u64.u32 	%rd10, %r229;
	cvta.to.global.u64 	%rd11, %rd16;
	mul.wide.u32 	%rd12, %r229, 4;
	add.s64 	%rd13, %rd11, %rd12;
	ld.global.nc.v4.f32 	{%f15, %f16, %f17, %f18}, [%rd13];
	mul.f32 	%f19, %f15, %f11;
	mul.f32 	%f20, %f1, %f19;
	cvt.rzi.u32.f32 	%r221, %f11;
	mul.f32 	%f21, %f16, %f12;
	mul.f32 	%f22, %f1, %f21;
	cvt.rzi.u32.f32 	%r222, %f12;
	mul.f32 	%f23, %f17, %f13;
	mul.f32 	%f24, %f1, %f23;
	cvt.rzi.u32.f32 	%r223, %f13;
	mul.f32 	%f25, %f18, %f14;
	mul.f32 	%f26, %f1, %f25;
	cvt.rzi.u32.f32 	%r224, %f14;
	add.s64 	%rd14, %rd1, %rd12;
	st.global.v4.f32 	[%rd14], {%f20, %f22, %f24, %f26};
	add.s64 	%rd15, %rd2, %rd10;
	prmt.b32 	%r225, %r223, %r224, 0x3340U;
	prmt.b32 	%r226, %r221, %r222, 0x3340U;
	prmt.b32 	%r227, %r226, %r225, 0x5410U;
	st.global.u32 	[%rd15], %r227;
	bar.sync 	0;
	add.s32 	%r229, %r229, %r30;
	setp.lt.u32 	%p12, %r229, %r58;
	@%p12 bra 	$L__BB2_2;
$L__BB2_11:
	ret;

}


// ===== COMPILED SASS (sm_100) =====

	.target	sm_100

	.elftype	@"ET_EXEC"


//--------------------- .note.nv.tkinfo           --------------------------
	.section	.note.nv.tkinfo,"",@"SHT_NOTE"
	.sectionflags	@"SHF_NOTE_NV_TKINFO"
	.tkinfo
        /*0018*/ 	.word	0x00000002
        /*0030*/ 	.string	""
        /*0030*/ 	.string	"ptxas"
        /*0030*/ 	.string	"Cuda compilation tools, release 13.0, V13.0.88"
        /*0030*/ 	.string	"Build cuda_13.0.r13.0/compiler.36424714_0"
        /*0030*/ 	.string	"-arch sm_100 -m 64 "



//--------------------- .note.nv.cuinfo           --------------------------
	.section	.note.nv.cuinfo,"",@"SHT_NOTE"
	.sectionflags	@"SHF_NOTE_NV_CUINFO"
        /*0018*/ 	.short	0x0002
        /*001a*/ 	.short	0x0064
        /*001c*/ 	.short	0x0082
	.zero		2


//--------------------- .nv.info                  --------------------------
	.section	.nv.info,"",@"SHT_CUDA_INFO"
	.align	4


	//----- nvinfo : EIATTR_REGCOUNT
	.align		4
        /*0000*/ 	.byte	0x04, 0x2f
        /*0002*/ 	.short	(.L_10 - .L_9)
	.align		4
.L_9:
        /*0004*/ 	.word	index@(_Z20fused_dropout_kernelIffjhEvPKT_PS0_PT2_T1_T0_St4pairImmE)
        /*0008*/ 	.word	0x00000020


	//----- nvinfo : EIATTR_FRAME_SIZE
	.align		4
.L_10:
        /*000c*/ 	.byte	0x04, 0x11
        /*000e*/ 	.short	(.L_12 - .L_11)
	.align		4
.L_11:
        /*0010*/ 	.word	index@($__internal_2_$__cuda_sm20_rcp_rn_f32_slowpath)
        /*0014*/ 	.word	0x00000000


	//----- nvinfo : EIATTR_FRAME_SIZE
	.align		4
.L_12:
        /*0018*/ 	.byte	0x04, 0x11
        /*001a*/ 	.short	(.L_14 - .L_13)
	.align		4
.L_13:
        /*001c*/ 	.word	index@(_Z20fused_dropout_kernelIffjhEvPKT_PS0_PT2_T1_T0_St4pairImmE)
        /*0020*/ 	.word	0x00000000


	//----- nvinfo : EIATTR_REGCOUNT
	.align		4
.L_14:
        /*0024*/ 	.byte	0x04, 0x2f
        /*0026*/ 	.short	(.L_16 - .L_15)
	.align		4
.L_15:
        /*0028*/ 	.word	index@(_Z24fused_dropout_kernel_vecIffjhLi2EEvPKT_PS0_PT2_T1_T0_St4pairImmE)
        /*002c*/ 	.word	0x0000001d


	//----- nvinfo : EIATTR_FRAME_SIZE
	.align		4
.L_16:
        /*0030*/ 	.byte	0x04, 0x11
        /*0032*/ 	.short	(.L_18 - .L_17)
	.align		4
.L_17:
        /*0034*/ 	.word	index@($__internal_1_$__cuda_sm20_rcp_rn_f32_slowpath)
        /*0038*/ 	.word	0x00000000


	//----- nvinfo : EIATTR_FRAME_SIZE
	.align		4
.L_18:
        /*003c*/ 	.byte	0x04, 0x11
        /*003e*/ 	.short	(.L_20 - .L_19)
	.align		4
.L_19:
        /*0040*/ 	.word	index@(_Z24fused_dropout_kernel_vecIffjhLi2EEvPKT_PS0_PT2_T1_T0_St4pairImmE)
        /*0044*/ 	.word	0x00000000


	//----- nvinfo : EIATTR_REGCOUNT
	.align		4
.L_20:
        /*0048*/ 	.byte	0x04, 0x2f
        /*004a*/ 	.short	(.L_22 - .L_21)
	.align		4
.L_21:
        /*004c*/ 	.word	index@(_Z24fused_dropout_kernel_vecIffjhLi4EEvPKT_PS0_PT2_T1_T0_St4pairImmE)
        /*0050*/ 	.word	0x0000001c


	//----- nvinfo : EIATTR_FRAME_SIZE
	.align		4
.L_22:
        /*0054*/ 	.byte	0x04, 0x11
        /*0056*/ 	.short	(.L_24 - .L_23)
	.align		4
.L_23:
        /*0058*/ 	.word	index@($__internal_0_$__cuda_sm20_rcp_rn_f32_slowpath)
        /*005c*/ 	.word	0x00000000


	//----- nvinfo : EIATTR_FRAME_SIZE
	.align		4
.L_24:
        /*0060*/ 	.byte	0x04, 0x11
        /*0062*/ 	.short	(.L_26 - .L_25)
	.align		4
.L_25:
        /*0064*/ 	.word	index@(_Z24fused_dropout_kernel_vecIffjhLi4EEvPKT_PS0_PT2_T1_T0_St4pairImmE)
        /*0068*/ 	.word	0x00000000


	//----- nvinfo : EIATTR_MIN_STACK_SIZE
	.align		4
.L_26:
        /*006c*/ 	.byte	0x04, 0x12
        /*006e*/ 	.short	(.L_28 - .L_27)
	.align		4
.L_27:
        /*0070*/ 	.word	index@(_Z24fused_dropout_kernel_vecIffjhLi4EEvPKT_PS0_PT2_T1_T0_St4pairImmE)
        /*0074*/ 	.word	0x00000000


	//----- nvinfo : EIATTR_MIN_STACK_SIZE
	.align		4
.L_28:
        /*0078*/ 	.byte	0x04, 0x12
        /*007a*/ 	.short	(.L_30 - .L_29)
	.align		4
.L_29:
        /*007c*/ 	.word	index@(_Z24fused_dropout_kernel_vecIffjhLi2EEvPKT_PS0_PT2_T1_T0_St4pairImmE)
        /*0080*/ 	.word	0x00000000


	//----- nvinfo : EIATTR_MIN_STACK_SIZE
	.align		4
.L_30:
        /*0084*/ 	.byte	0x04, 0x12
        /*0086*/ 	.short	(.L_32 - .L_31)
	.align		4
.L_31:
        /*0088*/ 	.word	index@(_Z20fused_dropout_kernelIffjhEvPKT_PS0_PT2_T1_T0_St4pairImmE)
        /*008c*/ 	.word	0x00000000
.L_32:


//--------------------- .nv.compat                --------------------------
	.section	.nv.compat,"",@"SHT_CUDA_COMPAT_INFO"
	.align	4
        /*0000*/ 	.byte	0x02, 0x09, 0x00, 0x00, 0x02, 0x02, 0x01, 0x00, 0x02, 0x05, 0x05, 0x00, 0x03, 0x07, 0x01, 0x01
        /*0010*/ 	.byte	0x02, 0x03, 0x00, 0x00, 0x02, 0x06, 0x01, 0x00, 0x04, 0x0b, 0x08, 0x00, 0x09, 0x00, 0x00, 0x00
        /*0020*/ 	.byte	0x00, 0x00, 0x00, 0x00


//--------------------- .nv.info._Z24fused_dropout_kernel_vecIffjhLi4EEvPKT_PS0_PT2_T1_T0_St4pairImmE --------------------------
	.section	.nv.info._Z24fused_dropout_kernel_vecIffjhLi4EEvPKT_PS0_PT2_T1_T0_St4pairImmE,"",@"SHT_CUDA_INFO"
	.sectionflags	@""
	.align	4


	//----- nvinfo : EIATTR_CUDA_API_VERSION
	.align		4
        /*0000*/ 	.byte	0x04, 0x37
        /*0002*/ 	.short	(.L_34 - .L_33)
.L_33:
        /*0004*/ 	.word	0x00000082


	//----- nvinfo : EIATTR_KPARAM_INFO
	.align		4
.L_34:
        /*0008*/ 	.byte	0x04, 0x17
        /*000a*/ 	.short	(.L_36 - .L_35)
.L_35:
        /*000c*/ 	.word	0x00000000
        /*0010*/ 	.short	0x0005
        /*0012*/ 	.short	0x0020
        /*0014*/ 	.byte	0x00, 0xf0, 0x41, 0x00


	//----- nvinfo : EIATTR_KPARAM_INFO
	.align		4
.L_36:
        /*0018*/ 	.byte	0x04, 0x17
        /*001a*/ 	.short	(.L_38 - .L_37)
.L_37:
        /*001c*/ 	.word	0x00000000
        /*0020*/ 	.short	0x0004
        /*0022*/ 	.short	0x001c
        /*0024*/ 	.byte	0x00, 0xf0, 0x11, 0x00


	//----- nvinfo : EIATTR_KPARAM_INFO
	.align		4
.L_38:
        /*0028*/ 	.byte	0x04, 0x17
        /*002a*/ 	.short	(.L_40 - .L_39)
.L_39:
        /*002c*/ 	.word	0x00000000
        /*0030*/ 	.short	0x0003
        /*0032*/ 	.short	0x0018
        /*0034*/ 	.byte	0x00, 0xf0, 0x11, 0x00


	//----- nvinfo : EIATTR_KPARAM_INFO
	.align		4
.L_40:
        /*0038*/ 	.byte	0x04, 0x17
        /*003a*/ 	.short	(.L_42 - .L_41)
.L_41:
        /*003c*/ 	.word	0x00000000
        /*0040*/ 	.short	0x0002
        /*0042*/ 	.short	0x0010
        /*0044*/ 	.byte	0x00, 0xf5, 0x21, 0x00


	//----- nvinfo : EIATTR_KPARAM_INFO
	.align		4
.L_42:
        /*0048*/ 	.byte	0x04, 0x17
        /*004a*/ 	.short	(.L_44 - .L_43)
.L_43:
        /*004c*/ 	.word	0x00000000
        /*0050*/ 	.short	0x0001
        /*0052*/ 	.short	0x0008
        /*0054*/ 	.byte	0x00, 0xf5, 0x21, 0x00


	//----- nvinfo : EIATTR_KPARAM_INFO
	.align		4
.L_44:
        /*0058*/ 	.byte	0x04, 0x17
        /*005a*/ 	.short	(.L_46 - .L_45)
.L_45:
        /*005c*/ 	.word	0x00000000
        /*0060*/ 	.short	0x0000
        /*0062*/ 	.short	0x0000
        /*0064*/ 	.byte	0x00, 0xf5, 0x21, 0x00


	//----- nvinfo : EIATTR_SPARSE_MMA_MASK
	.align		4
.L_46:
        /*0068*/ 	.byte	0x03, 0x50
        /*006a*/ 	.short	0x0000


	//----- nvinfo : EIATTR_MAXREG_COUNT
	.align		4
        /*006c*/ 	.byte	0x03, 0x1b
        /*006e*/ 	.short	0x00ff


	//----- nvinfo : EIATTR_NUM_BARRIERS
	.align		4
        /*0070*/ 	.byte	0x02, 0x4c
        /*0072*/ 	.byte	0x01
	.zero		1


	//----- nvinfo : EIATTR_MERCURY_ISA_VERSION
	.align		4
        /*0074*/ 	.byte	0x03, 0x5f
        /*0076*/ 	.short	0x0101


	//----- nvinfo : EIATTR_VRC_CTA_INIT_COUNT
	.align		4
        /*0078*/ 	.byte	0x02, 0x4a
	.zero		1
	.zero		1


	//----- nvinfo : EIATTR_EXIT_INSTR_OFFSETS
	.align		4
        /*007c*/ 	.byte	0x04, 0x1c
        /*007e*/ 	.short	(.L_48 - .L_47)


	//   ....[0]....
.L_47:
        /*0080*/ 	.word	0x00000530


	//   ....[1]....
        /*0084*/ 	.word	0x00000e00


	//----- nvinfo : EIATTR_CRS_STACK_SIZE
	.align		4
.L_48:
        /*0088*/ 	.byte	0x04, 0x1e
        /*008a*/ 	.short	(.L_50 - .L_49)
.L_49:
        /*008c*/ 	.word	0x00000000


	//----- nvinfo : EIATTR_CBANK_PARAM_SIZE
	.align		4
.L_50:
        /*0090*/ 	.byte	0x03, 0x19
        /*0092*/ 	.short	0x0030


	//----- nvinfo : EIATTR_PARAM_CBANK
	.align		4
        /*0094*/ 	.byte	0x04, 0x0a
        /*0096*/ 	.short	(.L_52 - .L_51)
	.align		4
.L_51:
        /*0098*/ 	.word	index@(.nv.constant0._Z24fused_dropout_kernel_vecIffjhLi4EEvPKT_PS0_PT2_T1_T0_St4pairImmE)
        /*009c*/ 	.short	0x0380
        /*009e*/ 	.short	0x0030


	//----- nvinfo : EIATTR_SW_WAR
	.align		4
.L_52:
        /*00a0*/ 	.byte	0x04, 0x36
        /*00a2*/ 	.short	(.L_54 - .L_53)
.L_53:
        /*00a4*/ 	.word	0x00000008
.L_54:


//--------------------- .nv.info._Z24fused_dropout_kernel_vecIffjhLi2EEvPKT_PS0_PT2_T1_T0_St4pairImmE --------------------------
	.section	.nv.info._Z24fused_dropout_kernel_vecIffjhLi2EEvPKT_PS0_PT2_T1_T0_St4pairImmE,"",@"SHT_CUDA_INFO"
	.sectionflags	@""
	.align	4


	//----- nvinfo : EIATTR_CUDA_API_VERSION
	.align		4
        /*0000*/ 	.byte	0x04, 0x37
        /*0002*/ 	.short	(.L_56 - .L_55)
.L_55:
        /*0004*/ 	.word	0x00000082


	//----- nvinfo : EIATTR_KPARAM_INFO
	.align		4
.L_56:
        /*0008*/ 	.byte	0x04, 0x17
        /*000a*/ 	.short	(.L_58 - .L_57)
.L_57:
        /*000c*/ 	.word	0x00000000
        /*0010*/ 	.short	0x0005
        /*0012*/ 	.short	0x0020
        /*0014*/ 	.byte	0x00, 0xf0, 0x41, 0x00


	//----- nvinfo : EIATTR_KPARAM_INFO
	.align		4
.L_58:
        /*0018*/ 	.byte	0x04, 0x17
        /*001a*/ 	.short	(.L_60 - .L_59)
.L_59:
        /*001c*/ 	.word	0x00000000
        /*0020*/ 	.short	0x0004
        /*0022*/ 	.short	0x001c
        /*0024*/ 	.byte	0x00, 0xf0, 0x11, 0x00


	//----- nvinfo : EIATTR_KPARAM_INFO
	.align		4
.L_60:
        /*0028*/ 	.byte	0x04, 0x17
        /*002a*/ 	.short	(.L_62 - .L_61)
.L_61:
        /*002c*/ 	.word	0x00000000
        /*0030*/ 	.short	0x0003
        /*0032*/ 	.short	0x0018
        /*0034*/ 	.byte	0x00, 0xf0, 0x11, 0x00


	//----- nvinfo : EIATTR_KPARAM_INFO
	.align		4
.L_62:
        /*0038*/ 	.byte	0x04, 0x17
        /*003a*/ 	.short	(.L_64 - .L_63)
.L_63:
        /*003c*/ 	.word	0x00000000
        /*0040*/ 	.short	0x0002
        /*0042*/ 	.short	0x0010
        /*0044*/ 	.byte	0x00, 0xf5, 0x21, 0x00


	//----- nvinfo : EIATTR_KPARAM_INFO
	.align		4
.L_64:
        /*0048*/ 	.byte	0x04, 0x17
        /*004a*/ 	.short	(.L_66 - .L_65)
.L_65:
        /*004c*/ 	.word	0x00000000
        /*0050*/ 	.short	0x0001
        /*0052*/ 	.short	0x0008
        /*0054*/ 	.byte	0x00, 0xf5, 0x21, 0x00


	//----- nvinfo : EIATTR_KPARAM_INFO
	.align		4
.L_66:
        /*0058*/ 	.byte	0x04, 0x17
        /*005a*/ 	.short	(.L_68 - .L_67)
.L_67:
        /*005c*/ 	.word	0x00000000
        /*0060*/ 	.short	0x0000
        /*0062*/ 	.short	0x0000
        /*0064*/ 	.byte	0x00, 0xf5, 0x21, 0x00


	//----- nvinfo : EIATTR_SPARSE_MMA_MASK
	.align		4
.L_68:
        /*0068*/ 	.byte	0x03, 0x50
        /*006a*/ 	.short	0x0000


	//----- nvinfo : EIATTR_MAXREG_COUNT
	.align		4
        /*006c*/ 	.byte	0x03, 0x1b
        /*006e*/ 	.short	0x00ff


	//----- nvinfo : EIATTR_NUM_BARRIERS
	.align		4
        /*0070*/ 	.byte	0x02, 0x4c
        /*0072*/ 	.byte	0x01
	.zero		1


	//----- nvinfo : EIATTR_MERCURY_ISA_VERSION
	.align		4
        /*0074*/ 	.byte	0x03, 0x5f
        /*0076*/ 	.short	0x0101


	//----- nvinfo : EIATTR_VRC_CTA_INIT_COUNT
	.align		4
        /*0078*/ 	.byte	0x02, 0x4a
	.zero		1
	.zero		1


	//----- nvinfo : EIATTR_EXIT_INSTR_OFFSETS
	.align		4
        /*007c*/ 	.byte	0x04, 0x1c
        /*007e*/ 	.short	(.L_70 - .L_69)


	//   ....[0]....
.L_69:
        /*0080*/ 	.word	0x00000140


	//   ....[1]....
        /*0084*/ 	.word	0x00000c70


	//----- nvinfo : EIATTR_CRS_STACK_SIZE
	.align		4
.L_70:
        /*0088*/ 	.byte	0x04, 0x1e
        /*008a*/ 	.short	(.L_72 - .L_71)
.L_71:
        /*008c*/ 	.word	0x00000000


	//----- nvinfo : EIATTR_CBANK_PARAM_SIZE
	.align		4
.L_72:
        /*0090*/ 	.byte	0x03, 0x19
        /*0092*/ 	.short	0x0030


	//----- nvinfo : EIATTR_PARAM_CBANK
	.align		4
        /*0094*/ 	.byte	0x04, 0x0a
        /*0096*/ 	.short	(.L_74 - .L_73)
	.align		4
.L_73:
        /*0098*/ 	.word	index@(.nv.constant0._Z24fused_dropout_kernel_vecIffjhLi2EEvPKT_PS0_PT2_T1_T0_St4pairImmE)
        /*009c*/ 	.short	0x0380
        /*009e*/ 	.short	0x0030


	//----- nvinfo : EIATTR_SW_WAR
	.align		4
.L_74:
        /*00a0*/ 	.byte	0x04, 0x36
        /*00a2*/ 	.short	(.L_76 - .L_75)
.L_75:
        /*00a4*/ 	.word	0x00000008
.L_76:


//--------------------- .nv.info._Z20fused_dropout_kernelIffjhEvPKT_PS0_PT2_T1_T0_St4pairImmE --------------------------
	.section	.nv.info._Z20fused_dropout_kernelIffjhEvPKT_PS0_PT2_T1_T0_St4pairImmE,"",@"SHT_CUDA_INFO"
	.sectionflags	@""
	.align	4


	//----- nvinfo : EIATTR_CUDA_API_VERSION
	.align		4
        /*0000*/ 	.byte	0x04, 0x37
        /*0002*/ 	.short	(.L_78 - .L_77)
.L_77:
        /*0004*/ 	.word	0x00000082


	//----- nvinfo : EIATTR_KPARAM_INFO
	.align		4
.L_78:
        /*0008*/ 	.byte	0x04, 0x17
        /*000a*/ 	.short	(.L_80 - .L_79)
.L_79:
        /*000c*/ 	.word	0x00000000
        /*0010*/ 	.short	0x0005
        /*0012*/ 	.short	0x0020
        /*0014*/ 	.byte	0x00, 0xf0, 0x41, 0x00


	//----- nvinfo : EIATTR_KPARAM_INFO
	.align		4
.L_80:
        /*0018*/ 	.byte	0x04, 0x17
        /*001a*/ 	.short	(.L_82 - .L_81)
.L_81:
        /*001c*/ 	.word	0x00000000
        /*0020*/ 	.short	0x0004
        /*0022*/ 	.short	0x001c
        /*0024*/ 	.byte	0x00, 0xf0, 0x11, 0x00


	//----- nvinfo : EIATTR_KPARAM_INFO
	.align		4
.L_82:
        /*0028*/ 	.byte	0x04, 0x17
        /*002a*/ 	.short	(.L_84 - .L_83)
.L_83:
        /*002c*/ 	.word	0x00000000
        /*0030*/ 	.short	0x0003
        /*0032*/ 	.short	0x0018
        /*0034*/ 	.byte	0x00, 0xf0, 0x11, 0x00


	//----- nvinfo : EIATTR_KPARAM_INFO
	.align		4
.L_84:
        /*0038*/ 	.byte	0x04, 0x17
        /*003a*/ 	.short	(.L_86 - .L_85)
.L_85:
        /*003c*/ 	.word	0x00000000
        /*0040*/ 	.short	0x0002
        /*0042*/ 	.short	0x0010
        /*0044*/ 	.byte	0x00, 0xf5, 0x21, 0x00


	//----- nvinfo : EIATTR_KPARAM_INFO
	.align		4
.L_86:
        /*0048*/ 	.byte	0x04, 0x17
        /*004a*/ 	.short	(.L_88 - .L_87)
.L_87:
        /*004c*/ 	.word	0x00000000
        /*0050*/ 	.short	0x0001
        /*0052*/ 	.short	0x0008
        /*0054*/ 	.byte	0x00, 0xf5, 0x21, 0x00


	//----- nvinfo : EIATTR_KPARAM_INFO
	.align		4
.L_88:
        /*0058*/ 	.byte	0x04, 0x17
        /*005a*/ 	.short	(.L_90 - .L_89)
.L_89:
        /*005c*/ 	.word	0x00000000
        /*0060*/ 	.short	0x0000
        /*0062*/ 	.short	0x0000
        /*0064*/ 	.byte	0x00, 0xf5, 0x21, 0x00


	//----- nvinfo : EIATTR_SPARSE_MMA_MASK
	.align		4
.L_90:
        /*0068*/ 	.byte	0x03, 0x50
        /*006a*/ 	.short	0x0000


	//----- nvinfo : EIATTR_MAXREG_COUNT
	.align		4
        /*006c*/ 	.byte	0x03, 0x1b
        /*006e*/ 	.short	0x00ff


	//----- nvinfo : EIATTR_NUM_BARRIERS
	.align		4
        /*0070*/ 	.byte	0x02, 0x4c
        /*0072*/ 	.byte	0x01
	.zero		1


	//----- nvinfo : EIATTR_MERCURY_ISA_VERSION
	.align		4
        /*0074*/ 	.byte	0x03, 0x5f
        /*0076*/ 	.short	0x0101


	//----- nvinfo : EIATTR_VRC_CTA_INIT_COUNT
	.align		4
        /*0078*/ 	.byte	0x02, 0x4a
	.zero		1
	.zero		1


	//----- nvinfo : EIATTR_EXIT_INSTR_OFFSETS
	.align		4
        /*007c*/ 	.byte	0x04, 0x1c
        /*007e*/ 	.short	(.L_92 - .L_91)


	//   ....[0]....
.L_91:
        /*0080*/ 	.word	0x000006b0


	//   ....[1]....
        /*0084*/ 	.word	0x00001270


	//----- nvinfo : EIATTR_CRS_STACK_SIZE
	.align		4
.L_92:
        /*0088*/ 	.byte	0x04, 0x1e
        /*008a*/ 	.short	(.L_94 - .L_93)
.L_93:
        /*008c*/ 	.word	0x00000000


	//----- nvinfo : EIATTR_CBANK_PARAM_SIZE
	.align		4
.L_94:
        /*0090*/ 	.byte	0x03, 0x19
        /*0092*/ 	.short	0x0030


	//----- nvinfo : EIATTR_PARAM_CBANK
	.align		4
        /*0094*/ 	.byte	0x04, 0x0a
        /*0096*/ 	.short	(.L_96 - .L_95)
	.align		4
.L_95:
        /*0098*/ 	.word	index@(.nv.constant0._Z20fused_dropout_kernelIffjhEvPKT_PS0_PT2_T1_T0_St4pairImmE)
        /*009c*/ 	.short	0x0380
        /*009e*/ 	.short	0x0030


	//----- nvinfo : EIATTR_SW_WAR
	.align		4
.L_96:
        /*00a0*/ 	.byte	0x04, 0x36
        /*00a2*/ 	.short	(.L_98 - .L_97)
.L_97:
        /*00a4*/ 	.word	0x00000008
.L_98:


//--------------------- .nv.callgraph             --------------------------
	.section	.nv.callgraph,"",@"SHT_CUDA_CALLGRAPH"
	.align	4
	.sectionentsize	8
	.align		4
        /*0000*/ 	.word	0x00000000
	.align		4
        /*0004*/ 	.word	0xffffffff
	.align		4
        /*0008*/ 	.word	0x00000000
	.align		4
        /*000c*/ 	.word	0xfffffffe
	.align		4
        /*0010*/ 	.word	0x00000000
	.align		4
        /*0014*/ 	.word	0xfffffffd
	.align		4
        /*0018*/ 	.word	0x00000000
	.align		4
        /*001c*/ 	.word	0xfffffffc


//--------------------- .nv.constant4             --------------------------
	.section	.nv.constant4,"a",@progbits
	.align	8
	.align		8
.nv.constant4:
        /*0000*/ 	.dword	precalc_xorwow_matrix
	.align		8
        /*0008*/ 	.dword	precalc_xorwow_offset_matrix
	.align		8
        /*0010*/ 	.dword	mrg32k3aM1
	.align		8
        /*0018*/ 	.dword	mrg32k3aM2
	.align		8
        /*0020*/ 	.dword	mrg32k3aM1SubSeq
	.align		8
        /*0028*/ 	.dword	mrg32k3aM2SubSeq
	.align		8
        /*0030*/ 	.dword	mrg32k3aM1Seq
	.align		8
        /*0038*/ 	.dword	mrg32k3aM2Seq


//--------------------- .nv.constant3             --------------------------
	.section	.nv.constant3,"a",@progbits
	.align	8
.nv.constant3:
	.type		__cr_lgamma_table,@object
	.size		__cr_lgamma_table,(.L_8 - __cr_lgamma_table)
__cr_lgamma_table:
        /*0000*/ 	.byte	0x00, 0x00, 0x00, 0x00, 0x00, 0x00, 0x00, 0x00, 0x00, 0x00, 0x00, 0x00, 0x00, 0x00, 0x00, 0x00
        /*0010*/ 	.byte	0xef, 0x39, 0xfa, 0xfe, 0x42, 0x2e, 0xe6, 0x3f, 0x02, 0x20, 0x2a, 0xfa, 0x0b, 0xab, 0xfc, 0x3f
        /*0020*/ 	.byte	0xf9, 0x2c, 0x92, 0x7c, 0xa7, 0x6c, 0x09, 0x40, 0xc9, 0x79, 0x44, 0x3c, 0x64, 0x26, 0x13, 0x40
        /*0030*/ 	.byte	0xca, 0x01, 0xcf, 0x3a, 0x27, 0x51, 0x1a, 0x40, 0x30, 0xcc, 0x2d, 0xf3, 0xe1, 0x0c, 0x21, 0x40
        /*0040*/ 	.byte	0x0d, 0xb7, 0xfc, 0x82, 0x8e, 0x35, 0x25, 0x40
.L_8:


//--------------------- .text._Z24fused_dropout_kernel_vecIffjhLi4EEvPKT_PS0_PT2_T1_T0_St4pairImmE --------------------------
	.section	.text._Z24fused_dropout_kernel_vecIffjhLi4EEvPKT_PS0_PT2_T1_T0_St4pairImmE,"ax",@progbits
	.align	128
        .global         _Z24fused_dropout_kernel_vecIffjhLi4EEvPKT_PS0_PT2_T1_T0_St4pairImmE
        .type           _Z24fused_dropout_kernel_vecIffjhLi4EEvPKT_PS0_PT2_T1_T0_St4pairImmE,@function
        .size           _Z24fused_dropout_kernel_vecIffjhLi4EEvPKT_PS0_PT2_T1_T0_St4pairImmE,(.L_x_40 - _Z24fused_dropout_kernel_vecIffjhLi4EEvPKT_PS0_PT2_T1_T0_St4pairImmE)
        .other          _Z24fused_dropout_kernel_vecIffjhLi4EEvPKT_PS0_PT2_T1_T0_St4pairImmE,@"STO_CUDA_ENTRY STV_DEFAULT"
_Z24fused_dropout_kernel_vecIffjhLi4EEvPKT_PS0_PT2_T1_T0_St4pairImmE:
.text._Z24fused_dropout_kernel_vecIffjhLi4EEvPKT_PS0_PT2_T1_T0_St4pairImmE:
[----:B------:R-:W-:Y:S08]  /*0000*/  LDC R1, c[0x0][0x37c] ;  /* 0x0000df00ff017b82 */ /* 0x000ff00000000800 */
[----:B------:R-:W0:Y:S02]  /*0010*/  LDC R5, c[0x0][0x39c] ;  /* 0x0000e700ff057b82 */ /* 0x000e240000000800 */
[----:B0-----:R-:W-:-:S05]  /*0020*/  VIADD R0, R5, 0x1800000 ;  /* 0x0180000005007836 */ /* 0x001fca0000000000 */
[----:B------:R-:W-:-:S04]  /*0030*/  LOP3.LUT R0, R0, 0x7f800000, RZ, 0xc0, !PT ;  /* 0x7f80000000007812 */ /* 0x000fc800078ec0ff */
[----:B------:R-:W-:-:S13]  /*0040*/  ISETP.GT.U32.AND P0, PT, R0, 0x1ffffff, PT ;  /* 0x01ffffff0000780c */ /* 0x000fda0003f04070 */
[----:B------:R-:W-:Y:S05]  /*0050*/  @P0 BRA `(.L_x_0) ;  /* 0x00000000000c0947 */ /* 0x000fea0003800000 */
[----:B------:R-:W-:-:S07]  /*0060*/  MOV R2, 0x80 ;  /* 0x0000008000027802 */ /* 0x000fce0000000f00 */
[----:B------:R-:W-:Y:S05]  /*0070*/  CALL.REL.NOINC `($__internal_0_$__cuda_sm20_rcp_rn_f32_slowpath) ;  /* 0x0000000c00647944 */ /* 0x000fea0003c00000 */
[----:B------:R-:W-:Y:S05]  /*0080*/  BRA `(.L_x_1) ;  /* 0x0000000000107947 */ /* 0x000fea0003800000 */
.L_x_0:
[----:B------:R-:W0:Y:S02]  /*0090*/  MUFU.RCP R0, R5 ;  /* 0x0000000500007308 */ /* 0x000e240000001000 */
[----:B0-----:R-:W-:-:S04]  /*00a0*/  FFMA R2, R0, R5, -1 ;  /* 0xbf80000000027423 */ /* 0x001fc80000000005 */
[----:B------:R-:W-:-:S04]  /*00b0*/  FADD.FTZ R3, -R2, -RZ ;  /* 0x800000ff02037221 */ /* 0x000fc80000010100 */
[----:B------:R-:W-:-:S07]  /*00c0*/  FFMA R0, R0, R3, R0 ;  /* 0x0000000300007223 */ /* 0x000fce0000000000 */
.L_x_1:
[----:B------:R-:W0:Y:S01]  /*00d0*/  S2R R3, SR_TID.X ;  /* 0x0000000000037919 */ /* 0x000e220000002100 */
[----:B------:R-:W1:Y:S01]  /*00e0*/  LDCU.128 UR4, c[0x0][0x3a0] ;  /* 0x00007400ff0477ac */ /* 0x000e620008000c00 */
[----:B------:R-:W0:Y:S01]  /*00f0*/  S2R R2, SR_CTAID.X ;  /* 0x0000000000027919 */ /* 0x000e220000002500 */
[----:B------:R-:W0:Y:S01]  /*0100*/  LDCU UR8, c[0x0][0x360] ;  /* 0x00006c00ff0877ac */ /* 0x000e220008000800 */
[----:B-1----:R-:W-:Y:S01]  /*0110*/  USHF.R.U64 UR10, UR6, 0x2, UR7 ;  /* 0x00000002060a7899 */ /* 0x002fe20008001207 */
[----:B------:R-:W-:Y:S01]  /*0120*/  IMAD.U32 R7, RZ, RZ, UR4 ;  /* 0x00000004ff077e24 */ /* 0x000fe2000f8e00ff */
[----:B------:R-:W-:Y:S02]  /*0130*/  USHF.R.U32.HI UR9, URZ, 0x2, UR7 ;  /* 0x00000002ff097899 */ /* 0x000fe40008011607 */
[----:B------:R-:W-:Y:S02]  /*0140*/  UIMAD.WIDE.U32 UR14, UR10, -0x2daee0ad, URZ ;  /* 0xd2511f530a0e78a5 */ /* 0x000fe4000f8e00ff */
[----:B------:R-:W-:-:S02]  /*0150*/  UIADD3 UR11, UPT, UPT, UR4, -0x61c88647, URZ ;  /* 0x9e3779b9040b7890 */ /* 0x000fc4000fffe0ff */
[----:B------:R-:W-:Y:S02]  /*0160*/  ULOP3.LUT UR6, UR15, UR5, URZ, 0x3c, !UPT ;  /* 0x000000050f067292 */ /* 0x000fe4000f8e3cff */
[----:B------:R-:W-:Y:S01]  /*0170*/  UIADD3 UR13, UPT, UPT, UR5, 0x76cf5d0a, URZ ;  /* 0x76cf5d0a050d7890 */ /* 0x000fe2000fffe0ff */
[----:B------:R-:W-:Y:S01]  /*0180*/  IMAD.U32 R8, RZ, RZ, UR14 ;  /* 0x0000000eff087e24 */ /* 0x000fe2000f8e00ff */
[----:B------:R-:W-:Y:S01]  /*0190*/  UIMAD.WIDE.U32 UR6, UR6, -0x326172a9, URZ ;  /* 0xcd9e8d57060678a5 */ /* 0x000fe2000f8e00ff */
[----:B------:R-:W-:Y:S01]  /*01a0*/  MOV R9, UR15 ;  /* 0x0000000f00097c02 */ /* 0x000fe20008000f00 */
[----:B------:R-:W-:Y:S02]  /*01b0*/  UIADD3 UR12, UPT, UPT, UR4, 0x3c6ef372, URZ ;  /* 0x3c6ef372040c7890 */ /* 0x000fe4000fffe0ff */
[----:B------:R-:W-:Y:S01]  /*01c0*/  UIADD3 UR14, UPT, UPT, UR4, -0x255992d5, URZ ;  /* 0xdaa66d2b040e7890 */ /* 0x000fe2000fffe0ff */
[----:B0-----:R-:W-:Y:S01]  /*01d0*/  IMAD R3, R2, UR8, R3 ;  /* 0x0000000802037c24 */ /* 0x001fe2000f8e0203 */
[----:B------:R-:W-:Y:S01]  /*01e0*/  MOV R10, UR6 ;  /* 0x00000006000a7c02 */ /* 0x000fe20008000f00 */
[----:B------:R-:W-:Y:S01]  /*01f0*/  IMAD.U32 R11, RZ, RZ, UR7 ;  /* 0x00000007ff0b7e24 */ /* 0x000fe2000f8e00ff */
[----:B------:R-:W-:Y:S01]  /*0200*/  UIADD3 UR7, UPT, UPT, UR5, -0x4498517b, URZ ;  /* 0xbb67ae8505077890 */ /* 0x000fe2000fffe0ff */
[----:B------:R-:W-:Y:S01]  /*0210*/  IMAD.WIDE.U32 R4, R3, -0x326172a9, RZ ;  /* 0xcd9e8d5703047825 */ /* 0x000fe200078e00ff */
[----:B------:R-:W-:-:S02]  /*0220*/  UIADD3 UR15, UPT, UPT, UR5, 0x32370b8f, URZ ;  /* 0x32370b8f050f7890 */ /* 0x000fc4000fffe0ff */
[----:B------:R-:W-:Y:S02]  /*0230*/  UIADD3 UR17, UPT, UPT, UR5, -0x126145ec, URZ ;  /* 0xed9eba1405117890 */ /* 0x000fe4000fffe0ff */
[----:B------:R-:W-:Y:S01]  /*0240*/  LOP3.LUT R5, R5, UR9, R7, 0x96, !PT ;  /* 0x0000000905057c12 */ /* 0x000fe2000f8e9607 */
[----:B------:R-:W-:Y:S01]  /*0250*/  UIADD3 UR16, UPT, UPT, UR4, 0x78dde6e4, URZ ;  /* 0x78dde6e404107890 */ /* 0x000fe2000fffe0ff */
[----:B------:R-:W-:Y:S01]  /*0260*/  LOP3.LUT R6, R4, UR11, R11, 0x96, !PT ;  /* 0x0000000b04067c12 */ /* 0x000fe2000f8e960b */
[----:B------:R-:W-:Y:S02]  /*0270*/  UIADD3 UR18, UPT, UPT, UR4, 0x1715609d, URZ ;  /* 0x1715609d04127890 */ /* 0x000fe4000fffe0ff */
[----:B------:R-:W-:Y:S01]  /*0280*/  IMAD.WIDE.U32 R4, R5, -0x2daee0ad, RZ ;  /* 0xd2511f5305047825 */ /* 0x000fe200078e00ff */
[----:B------:R-:W-:Y:S02]  /*0290*/  UIADD3 UR19, UPT, UPT, UR5, -0x56f99767, URZ ;  /* 0xa906689905137890 */ /* 0x000fe4000fffe0ff */
[----:B------:R-:W-:Y:S01]  /*02a0*/  UIADD3 UR21, UPT, UPT, UR5, 0x646e171e, URZ ;  /* 0x646e171e05157890 */ /* 0x000fe2000fffe0ff */
[----:B------:R-:W-:Y:S01]  /*02b0*/  IMAD.WIDE.U32 R6, R6, -0x2daee0ad, RZ ;  /* 0xd2511f5306067825 */ /* 0x000fe200078e00ff */
[----:B------:R-:W-:Y:S01]  /*02c0*/  LOP3.LUT R5, R8, UR7, R5, 0x96, !PT ;  /* 0x0000000708057c12 */ /* 0x000fe2000f8e9605 */
[----:B------:R-:W0:Y:S03]  /*02d0*/  LDCU UR6, c[0x0][0x398] ;  /* 0x00007300ff0677ac */ /* 0x000e260008000800 */
[----:B------:R-:W-:Y:S01]  /*02e0*/  LOP3.LUT R8, R4, UR13, R7, 0x96, !PT ;  /* 0x0000000d04087c12 */ /* 0x000fe2000f8e9607 */
[----:B------:R-:W-:Y:S01]  /*02f0*/  IMAD.WIDE.U32 R4, R5, -0x326172a9, RZ ;  /* 0xcd9e8d5705047825 */ /* 0x000fe200078e00ff */
[----:B------:R-:W-:-:S02]  /*0300*/  UIADD3 UR20, UPT, UPT, UR4, -0x4ab325aa, URZ ;  /* 0xb54cda5604147890 */ /* 0x000fc4000fffe0ff */
[----:B------:R-:W-:Y:S01]  /*0310*/  UIADD3 UR22, UPT, UPT, UR4, 0x5384540f, URZ ;  /* 0x5384540f04167890 */ /* 0x000fe2000fffe0ff */
[----:B------:R-:W-:Y:S01]  /*0320*/  IMAD.WIDE.U32 R8, R8, -0x326172a9, RZ ;  /* 0xcd9e8d5708087825 */ /* 0x000fe200078e00ff */
[----:B------:R-:W-:Y:S01]  /*0330*/  LOP3.LUT R5, R10, UR12, R5, 0x96, !PT ;  /* 0x0000000c0a057c12 */ /* 0x000fe2000f8e9605 */
[----:B------:R-:W-:Y:S02]  /*0340*/  UIADD3 UR23, UPT, UPT, UR5, 0x1fd5c5a3, URZ ;  /* 0x1fd5c5a305177890 */ /* 0x000fe4000fffe0ff */
[----:B------:R-:W-:Y:S01]  /*0350*/  UIADD3 UR25, UPT, UPT, UR5, -0x24c28bd8, URZ ;  /* 0xdb3d742805197890 */ /* 0x000fe2000fffe0ff */
[----:B------:R-:W-:Y:S01]  /*0360*/  LOP3.LUT R10, R4, UR14, R9, 0x96, !PT ;  /* 0x0000000e040a7c12 */ /* 0x000fe2000f8e9609 */
[----:B------:R-:W-:Y:S01]  /*0370*/  IMAD.WIDE.U32 R4, R5, -0x2daee0ad, RZ ;  /* 0xd2511f5305047825 */ /* 0x000fe200078e00ff */
[----:B------:R-:W-:Y:S02]  /*0380*/  UIADD3 UR24, UPT, UPT, UR4, -0xe443238, URZ ;  /* 0xf1bbcdc804187890 */ /* 0x000fe4000fffe0ff */
[----:B------:R-:W-:Y:S01]  /*0390*/  UIADD3 UR4, UPT, UPT, UR4, -0x700cb87f, URZ ;  /* 0x8ff3478104047890 */ /* 0x000fe2000fffe0ff */
[----:B------:R-:W-:Y:S01]  /*03a0*/  IMAD.WIDE.U32 R10, R10, -0x2daee0ad, RZ ;  /* 0xd2511f530a0a7825 */ /* 0x000fe200078e00ff */
[----:B------:R-:W-:-:S04]  /*03b0*/  LOP3.LUT R5, R6, UR15, R5, 0x96, !PT ;  /* 0x0000000f06057c12 */ /* 0x000fc8000f8e9605 */
[----:B------:R-:W-:Y:S01]  /*03c0*/  LOP3.LUT R12, R4, UR17, R11, 0x96, !PT ;  /* 0x00000011040c7c12 */ /* 0x000fe2000f8e960b */
[----:B------:R-:W-:-:S04]  /*03d0*/  IMAD.WIDE.U32 R4, R5, -0x326172a9, RZ ;  /* 0xcd9e8d5705047825 */ /* 0x000fc800078e00ff */
        /* <DEDUP_REMOVED lines=9> */
[----:B------:R-:W-:-:S03]  /*0470*/  LOP3.LUT R10, R12, UR20, R7, 0x96, !PT ;  /* 0x000000140c0a7c12 */ /* 0x000fc6000f8e9607 */
[----:B------:R-:W-:Y:S01]  /*0480*/  IMAD.SHL.U32 R12, R3, 0x4, RZ ;  /* 0x00000004030c7824 */ /* 0x000fe200078e00ff */
[----:B------:R-:W-:Y:S01]  /*0490*/  LOP3.LUT R6, R6, UR22, R9, 0x96, !PT ;  /* 0x0000001606067c12 */ /* 0x000fe2000f8e9609 */
[----:B------:R-:W-:-:S03]  /*04a0*/  IMAD.WIDE.U32 R10, R10, -0x2daee0ad, RZ ;  /* 0xd2511f530a0a7825 */ /* 0x000fc600078e00ff */
[----:B0-----:R-:W-:Y:S01]  /*04b0*/  ISETP.GE.U32.AND P0, PT, R12, UR6, PT ;  /* 0x000000060c007c0c */ /* 0x001fe2000bf06070 */
[----:B------:R-:W-:Y:S01]  /*04c0*/  IMAD.WIDE.U32 R6, R6, -0x2daee0ad, RZ ;  /* 0xd2511f5306067825 */ /* 0x000fe200078e00ff */
[----:B------:R-:W-:-:S04]  /*04d0*/  LOP3.LUT R4, R4, UR23, R11, 0x96, !PT ;  /* 0x0000001704047c12 */ /* 0x000fc8000f8e960b */
[----:B------:R-:W-:Y:S01]  /*04e0*/  LOP3.LUT R10, R10, UR25, R7, 0x96, !PT ;  /* 0x000000190a0a7c12 */ /* 0x000fe2000f8e9607 */
[----:B------:R-:W-:-:S04]  /*04f0*/  IMAD.WIDE.U32 R4, R4, -0x326172a9, RZ ;  /* 0xcd9e8d5704047825 */ /* 0x000fc800078e00ff */
[----:B------:R-:W-:Y:S01]  /*0500*/  IMAD.HI.U32 R9, R10, -0x326172a9, RZ ;  /* 0xcd9e8d570a097827 */ /* 0x000fe200078e00ff */
[----:B------:R-:W-:-:S04]  /*0510*/  LOP3.LUT R8, R8, UR24, R5, 0x96, !PT ;  /* 0x0000001808087c12 */ /* 0x000fc8000f8e9605 */
[----:B------:R-:W-:Y:S01]  /*0520*/  LOP3.LUT R15, R4, UR4, R9, 0x96, !PT ;  /* 0x00000004040f7c12 */ /* 0x000fe2000f8e9609 */
[----:B------:R-:W-:Y:S06]  /*0530*/  @P0 EXIT ;  /* 0x000000000000094d */ /* 0x000fec0003800000 */
[----:B------:R-:W0:Y:S01]  /*0540*/  LDC R2, c[0x0][0x3a8] ;  /* 0x0000ea00ff027b82 */ /* 0x000e220000000800 */
[----:B------:R-:W1:Y:S01]  /*0550*/  LDCU UR6, c[0x0][0x370] ;  /* 0x00006e00ff0677ac */ /* 0x000e620008000800 */
[----:B------:R-:W-:-:S04]  /*0560*/  IMAD.HI.U32 R5, R8, -0x2daee0ad, RZ ;  /* 0xd2511f5308057827 */ /* 0x000fc800078e00ff */
[----:B------:R-:W-:Y:S01]  /*0570*/  HFMA2 R14, -RZ, RZ, 0, 0 ;  /* 0x00000000ff0e7431 */ /* 0x000fe200000001ff */
[----:B------:R-:W-:Y:S01]  /*0580*/  MOV R7, R8 ;  /* 0x0000000800077202 */ /* 0x000fe20000000f00 */
[----:B------:R-:W-:Y:S01]  /*0590*/  UIADD3 UR5, UPT, UPT, UR5, -0x695add53, URZ ;  /* 0x96a522ad05057890 */ /* 0x000fe2000fffe0ff */
[----:B------:R-:W-:Y:S01]  /*05a0*/  IMAD R4, R10, -0x326172a9, RZ ;  /* 0xcd9e8d570a047824 */ /* 0x000fe200078e02ff */
[----:B------:R-:W2:Y:S01]  /*05b0*/  LDCU.64 UR26, c[0x0][0x358] ;  /* 0x00006b00ff1a77ac */ /* 0x000ea20008000a00 */
[----:B------:R-:W-:-:S03]  /*05c0*/  IMAD.U32 R13, RZ, RZ, UR9 ;  /* 0x00000009ff0d7e24 */ /* 0x000fc6000f8e00ff */
[----:B------:R-:W-:Y:S01]  /*05d0*/  LOP3.LUT R6, R6, UR5, R5, 0x96, !PT ;  /* 0x0000000506067c12 */ /* 0x000fe2000f8e9605 */
[----:B------:R-:W-:Y:S01]  /*05e0*/  IMAD.MOV.U32 R5, RZ, RZ, R12 ;  /* 0x000000ffff057224 */ /* 0x000fe200078e000c */
[----:B------:R-:W3:Y:S01]  /*05f0*/  LDCU UR32, c[0x0][0x39c] ;  /* 0x00007380ff2077ac */ /* 0x000ee20008000800 */
[----:B------:R-:W-:Y:S01]  /*0600*/  IMAD.U32 R12, RZ, RZ, UR10 ;  /* 0x0000000aff0c7e24 */ /* 0x000fe2000f8e00ff */
[----:B------:R-:W4:Y:S01]  /*0610*/  LDCU UR33, c[0x0][0x398] ;  /* 0x00007300ff2177ac */ /* 0x000f220008000800 */
[----:B------:R-:W0:Y:S01]  /*0620*/  LDCU.64 UR30, c[0x0][0x3a0] ;  /* 0x00007400ff1e77ac */ /* 0x000e220008000a00 */
[----:B------:R-:W0:Y:S01]  /*0630*/  LDCU.64 UR28, c[0x0][0x390] ;  /* 0x00007200ff1c77ac */ /* 0x000e220008000a00 */
[----:B-1----:R-:W-:-:S12]  /*0640*/  UIMAD UR5, UR8, UR6, URZ ;  /* 0x00000006080572a4 */ /* 0x002fd8000f8e02ff */
.L_x_6:
[----:B------:R-:W-:Y:S01]  /*0650*/  VIADD R12, R12, 0x1 ;  /* 0x000000010c0c7836 */ /* 0x000fe20000000000 */
[----:B------:R-:W-:Y:S03]  /*0660*/  BSSY.RECONVERGENT B0, `(.L_x_2) ;  /* 0x000000c000007945 */ /* 0x000fe60003800200 */
[C---:B-1----:R-:W-:Y:S01]  /*0670*/  IMAD.WIDE.U32 R16, R12.reuse, -0x2daee0ad, RZ ;  /* 0xd2511f530c107825 */ /* 0x042fe200078e00ff */
[----:B------:R-:W-:-:S13]  /*0680*/  ISETP.NE.AND P0, PT, R12, RZ, PT ;  /* 0x000000ff0c00720c */ /* 0x000fda0003f05270 */
[----:B------:R-:W-:Y:S05]  /*0690*/  @P0 BRA `(.L_x_3) ;  /* 0x0000000000200947 */ /* 0x000fea0003800000 */
[----:B------:R-:W-:-:S05]  /*06a0*/  VIADD R13, R13, 0x1 ;  /* 0x000000010d0d7836 */ /* 0x000fca0000000000 */
[----:B------:R-:W-:-:S13]  /*06b0*/  ISETP.NE.AND P0, PT, R13, RZ, PT ;  /* 0x000000ff0d00720c */ /* 0x000fda0003f05270 */
[----:B------:R-:W-:Y:S01]  /*06c0*/  @!P0 IADD3 R3, PT, PT, R3, 0x1, RZ ;  /* 0x0000000103038810 */ /* 0x000fe20007ffe0ff */
[----:B------:R-:W-:Y:S01]  /*06d0*/  @!P0 VIADD R8, R14, 0x1 ;  /* 0x000000010e088836 */ /* 0x000fe20000000000 */
[----:B------:R-:W-:Y:S02]  /*06e0*/  @!P0 MOV R13, RZ ;  /* 0x000000ff000d8202 */ /* 0x000fe40000000f00 */
[----:B------:R-:W-:-:S13]  /*06f0*/  ISETP.NE.AND P1, PT, R3, RZ, !P0 ;  /* 0x000000ff0300720c */ /* 0x000fda0004725270 */
[----:B------:R-:W-:-:S04]  /*0700*/  @P1 IMAD.MOV R8, RZ, RZ, R14 ;  /* 0x000000ffff081224 */ /* 0x000fc800078e020e */
[----:B------:R-:W-:-:S07]  /*0710*/  @!P0 IMAD.MOV.U32 R14, RZ, RZ, R8 ;  /* 0x000000ffff0e8224 */ /* 0x000fce00078e0008 */
.L_x_3:
[----:B0-234-:R-:W-:Y:S05]  /*0720*/  BSYNC.RECONVERGENT B0 ;  /* 0x0000000000007941 */ /* 0x01dfea0003800200 */
.L_x_2:
[----:B------:R-:W-:Y:S01]  /*0730*/  IMAD.WIDE.U32 R10, R3, -0x326172a9, RZ ;  /* 0xcd9e8d57030a7825 */ /* 0x000fe200078e00ff */
[----:B------:R-:W-:Y:S01]  /*0740*/  LOP3.LUT R8, R14, UR31, R17, 0x96, !PT ;  /* 0x0000001f0e087c12 */ /* 0x000fe2000f8e9611 */
[----:B------:R-:W-:Y:S02]  /*0750*/  UIADD3 UR6, UPT, UPT, UR31, -0x695add53, URZ ;  /* 0x96a522ad1f067890 */ /* 0x000fe4000fffe0ff */
[----:B------:R-:W-:Y:S01]  /*0760*/  IMAD R20, R7, -0x2daee0ad, RZ ;  /* 0xd2511f5307147824 */ /* 0x000fe200078e02ff */
        /* <DEDUP_REMOVED lines=31> */
[----:B------:R-:W-:Y:S02]  /*0960*/  LOP3.LUT R9, R18, UR25, R11, 0x96, !PT ;  /* 0x0000001912097c12 */ /* 0x000fe4000f8e960b */
[----:B------:R-:W-:Y:S02]  /*0970*/  LOP3.LUT R18, R2, 0x3, RZ, 0xc0, !PT ;  /* 0x0000000302127812 */ /* 0x000fe400078ec0ff */
[----:B------:R-:W-:Y:S01]  /*0980*/  LOP3.LUT R7, R8, UR24, R17, 0x96, !PT ;  /* 0x0000001808077c12 */ /* 0x000fe2000f8e9611 */
[----:B------:R-:W-:Y:S01]  /*0990*/  IMAD.WIDE.U32 R8, R9, -0x326172a9, RZ ;  /* 0xcd9e8d5709087825 */ /* 0x000fe200078e00ff */
[----:B------:R-:W-:-:S03]  /*09a0*/  ISETP.GT.AND P0, PT, R18, 0x1, PT ;  /* 0x000000011200780c */ /* 0x000fc60003f04270 */
[----:B------:R-:W-:Y:S01]  /*09b0*/  IMAD.MOV.U32 R17, RZ, RZ, R15 ;  /* 0x000000ffff117224 */ /* 0x000fe200078e000f */
[----:B------:R-:W-:Y:S01]  /*09c0*/  LOP3.LUT R15, R16, UR4, R9, 0x96, !PT ;  /* 0x00000004100f7c12 */ /* 0x000fe2000f8e9609 */
[----:B------:R-:W-:Y:S01]  /*09d0*/  IMAD.HI.U32 R11, R7, -0x2daee0ad, RZ ;  /* 0xd2511f53070b7827 */ /* 0x000fe200078e00ff */
[----:B------:R-:W-:-:S03]  /*09e0*/  MOV R16, R4 ;  /* 0x0000000400107202 */ /* 0x000fc60000000f00 */
[----:B------:R-:W-:Y:S02]  /*09f0*/  IMAD.MOV.U32 R4, RZ, RZ, R8 ;  /* 0x000000ffff047224 */ /* 0x000fe400078e0008 */
[----:B------:R-:W-:Y:S01]  /*0a00*/  IMAD.MOV.U32 R8, RZ, RZ, R6 ;  /* 0x000000ffff087224 */ /* 0x000fe200078e0006 */
[----:B------:R-:W-:Y:S01]  /*0a10*/  LOP3.LUT R6, R10, UR6, R11, 0x96, !PT ;  /* 0x000000060a067c12 */ /* 0x000fe2000f8e960b */
[----:B------:R-:W-:Y:S06]  /*0a20*/  @P0 BRA `(.L_x_4) ;  /* 0x0000000000240947 */ /* 0x000fec0003800000 */
[----:B------:R-:W-:Y:S01]  /*0a30*/  ISETP.NE.AND P0, PT, R18, RZ, PT ;  /* 0x000000ff1200720c */ /* 0x000fe20003f05270 */
[----:B------:R-:W-:Y:S01]  /*0a40*/  IMAD.MOV.U32 R18, RZ, RZ, R20 ;  /* 0x000000ffff127224 */ /* 0x000fe200078e0014 */
[----:B------:R-:W-:-:S11]  /*0a50*/  MOV R19, R8 ;  /* 0x0000000800137202 */ /* 0x000fd60000000f00 */
[----:B------:R-:W-:Y:S05]  /*0a60*/  @!P0 BRA `(.L_x_5) ;  /* 0x0000000000388947 */ /* 0x000fea0003800000 */
[----:B------:R-:W-:Y:S01]  /*0a70*/  IMAD.MOV.U32 R17, RZ, RZ, R16 ;  /* 0x000000ffff117224 */ /* 0x000fe200078e0010 */
[----:B------:R-:W-:Y:S01]  /*0a80*/  MOV R19, R20 ;  /* 0x0000001400137202 */ /* 0x000fe20000000f00 */
[----:B------:R-:W-:Y:S02]  /*0a90*/  IMAD.MOV.U32 R18, RZ, RZ, R15 ;  /* 0x000000ffff127224 */ /* 0x000fe400078e000f */
[----:B------:R-:W-:Y:S01]  /*0aa0*/  IMAD.MOV.U32 R16, RZ, RZ, R8 ;  /* 0x000000ffff107224 */ /* 0x000fe200078e0008 */
[----:B------:R-:W-:Y:S06]  /*0ab0*/  BRA `(.L_x_5) ;  /* 0x0000000000247947 */ /* 0x000fec0003800000 */
.L_x_4:
[----:B------:R-:W-:Y:S01]  /*0ac0*/  ISETP.NE.AND P0, PT, R18, 0x3, PT ;  /* 0x000000031200780c */ /* 0x000fe20003f05270 */
[----:B------:R-:W-:Y:S01]  /*0ad0*/  IMAD.MOV.U32 R16, RZ, RZ, R15 ;  /* 0x000000ffff107224 */ /* 0x000fe200078e000f */
[----:B------:R-:W-:Y:S01]  /*0ae0*/  MOV R17, R20 ;  /* 0x0000001400117202 */ /* 0x000fe20000000f00 */
[----:B------:R-:W-:Y:S01]  /*0af0*/  IMAD.MOV.U32 R19, RZ, RZ, R4 ;  /* 0x000000ffff137224 */ /* 0x000fe200078e0004 */
[----:B------:R-:W-:-:S09]  /*0b00*/  MOV R18, R6 ;  /* 0x0000000600127202 */ /* 0x000fd20000000f00 */
[----:B------:R-:W-:Y:S01]  /*0b10*/  @P0 IMAD.MOV.U32 R17, RZ, RZ, R8 ;  /* 0x000000ffff110224 */ /* 0x000fe200078e0008 */
[----:B------:R-:W-:Y:S01]  /*0b20*/  @P0 MOV R19, R15 ;  /* 0x0000000f00130202 */ /* 0x000fe20000000f00 */
[----:B------:R-:W-:Y:S02]  /*0b30*/  @P0 IMAD.MOV.U32 R16, RZ, RZ, R20 ;  /* 0x000000ffff100224 */ /* 0x000fe400078e0014 */
[----:B------:R-:W-:-:S07]  /*0b40*/  @P0 IMAD.MOV.U32 R18, RZ, RZ, R4 ;  /* 0x000000ffff120224 */ /* 0x000fce00078e0004 */
.L_x_5:
[----:B------:R-:W0:Y:S02]  /*0b50*/  LDC.64 R8, c[0x0][0x380] ;  /* 0x0000e000ff087b82 */ /* 0x000e240000000a00 */
[----:B0-----:R-:W-:-:S06]  /*0b60*/  IMAD.WIDE.U32 R8, R5, 0x4, R8 ;  /* 0x0000000405087825 */ /* 0x001fcc00078e0008 */
[----:B------:R-:W2:Y:S01]  /*0b70*/  LDG.E.128.CONSTANT R8, desc[UR26][R8.64] ;  /* 0x0000001a08087981 */ /* 0x000ea2000c1e9d00 */
[----:B------:R-:W-:Y:S01]  /*0b80*/  I2FP.F32.U32 R20, R17 ;  /* 0x0000001100147245 */ /* 0x000fe20000201000 */
[----:B------:R-:W-:Y:S01]  /*0b90*/  IMAD.MOV.U32 R17, RZ, RZ, 0x2f800000 ;  /* 0x2f800000ff117424 */ /* 0x000fe200078e00ff */
[----:B------:R-:W-:Y:S01]  /*0ba0*/  I2FP.F32.U32 R22, R19 ;  /* 0x0000001300167245 */ /* 0x000fe20000201000 */
[----:B------:R-:W-:Y:S05]  /*0bb0*/  WARPSYNC.ALL ;  /* 0x0000000000007948 */ /* 0x000fea0003800000 */
[----:B------:R-:W-:Y:S01]  /*0bc0*/  I2FP.F32.U32 R18, R18 ;  /* 0x0000001200127245 */ /* 0x000fe20000201000 */
[-C--:B------:R-:W-:Y:S01]  /*0bd0*/  FFMA R22, R22, R17.reuse, 1.1641532182693481445e-10 ;  /* 0x2f00000016167423 */ /* 0x080fe20000000011 */
[----:B------:R-:W-:Y:S01]  /*0be0*/  I2FP.F32.U32 R16, R16 ;  /* 0x0000001000107245 */ /* 0x000fe20000201000 */
[----:B------:R-:W-:-:S02]  /*0bf0*/  FFMA R20, R20, R17, 1.1641532182693481445e-10 ;  /* 0x2f00000014147423 */ /* 0x000fc40000000011 */
[-C--:B------:R-:W-:Y:S01]  /*0c00*/  FFMA R18, R18, R17.reuse, 1.1641532182693481445e-10 ;  /* 0x2f00000012127423 */ /* 0x080fe20000000011 */
[----:B------:R-:W-:Y:S01]  /*0c10*/  FSET.BF.LT.AND R23, R22, UR32, PT ;  /* 0x0000002016177c0a */ /* 0x000fe2000b801000 */
[----:B------:R-:W-:Y:S01]  /*0c20*/  FFMA R16, R16, R17, 1.1641532182693481445e-10 ;  /* 0x2f00000010107423 */ /* 0x000fe20000000011 */
[----:B------:R-:W-:Y:S02]  /*0c30*/  FSET.BF.LT.AND R21, R20, UR32, PT ;  /* 0x0000002014157c0a */ /* 0x000fe4000b801000 */
[----:B------:R-:W-:Y:S01]  /*0c40*/  FSET.BF.LT.AND R22, R18, UR32, PT ;  /* 0x0000002012167c0a */ /* 0x000fe2000b801000 */
[----:B------:R-:W-:Y:S01]  /*0c50*/  F2I.U32.TRUNC.NTZ R19, R23 ;  /* 0x0000001700137305 */ /* 0x000fe2000020f000 */
[----:B------:R-:W-:Y:S02]  /*0c60*/  FSET.BF.LT.AND R24, R16, UR32, PT ;  /* 0x0000002010187c0a */ /* 0x000fe4000b801000 */
[----:B------:R-:W0:Y:S05]  /*0c70*/  LDC.64 R16, c[0x0][0x388] ;  /* 0x0000e200ff107b82 */ /* 0x000e2a0000000a00 */
[----:B------:R-:W-:Y:S08]  /*0c80*/  F2I.U32.TRUNC.NTZ R20, R21 ;  /* 0x0000001500147305 */ /* 0x000ff0000020f000 */
[----:B------:R-:W1:Y:S08]  /*0c90*/  F2I.U32.TRUNC.NTZ R18, R22 ;  /* 0x0000001600127305 */ /* 0x000e70000020f000 */
[----:B------:R-:W3:Y:S01]  /*0ca0*/  F2I.U32.TRUNC.NTZ R25, R24 ;  /* 0x0000001800197305 */ /* 0x000ee2000020f000 */
[----:B0-----:R-:W-:Y:S01]  /*0cb0*/  IMAD.WIDE.U32 R16, R5, 0x4, R16 ;  /* 0x0000000405107825 */ /* 0x001fe200078e0010 */
[----:B-1----:R-:W-:-:S02]  /*0cc0*/  PRMT R19, R19, 0x3340, R18 ;  /* 0x0000334013137816 */ /* 0x002fc40000000012 */
[----:B------:R-:W-:Y:S02]  /*0cd0*/  IADD3 R18, P0, PT, R5, UR28, RZ ;  /* 0x0000001c05127c10 */ /* 0x000fe4000ff1e0ff */
[----:B---3--:R-:W-:Y:S01]  /*0ce0*/  PRMT R20, R20, 0x3340, R25 ;  /* 0x0000334014147816 */ /* 0x008fe20000000019 */
[----:B--2---:R-:W-:Y:S01]  /*0cf0*/  FMUL R21, R21, R8 ;  /* 0x0000000815157220 */ /* 0x004fe20000400000 */
[----:B------:R-:W-:Y:S01]  /*0d00*/  FMUL R9, R24, R9 ;  /* 0x0000000918097220 */ /* 0x000fe20000400000 */
[----:B------:R-:W-:Y:S01]  /*0d10*/  FMUL R23, R23, R10 ;  /* 0x0000000a17177220 */ /* 0x000fe20000400000 */
[----:B------:R-:W-:Y:S01]  /*0d20*/  FMUL R11, R22, R11 ;  /* 0x0000000b160b7220 */ /* 0x000fe20000400000 */
[-C--:B------:R-:W-:Y:S01]  /*0d30*/  FMUL R8, R21, R0.reuse ;  /* 0x0000000015087220 */ /* 0x080fe20000400000 */
[----:B------:R-:W-:Y:S01]  /*0d40*/  PRMT R21, R20, 0x5410, R19 ;  /* 0x0000541014157816 */ /* 0x000fe20000000013 */
[----:B------:R-:W-:Y:S01]  /*0d50*/  IMAD.U32 R20, RZ, RZ, UR5 ;  /* 0x00000005ff147e24 */ /* 0x000fe2000f8e00ff */
[----:B------:R-:W-:Y:S01]  /*0d60*/  IADD3.X R19, PT, PT, RZ, UR29, RZ, P0, !PT ;  /* 0x0000001dff137c10 */ /* 0x000fe200087fe4ff */
[-C--:B------:R-:W-:Y:S01]  /*0d70*/  FMUL R9, R9, R0.reuse ;  /* 0x0000000009097220 */ /* 0x080fe20000400000 */
[----:B------:R-:W-:Y:S01]  /*0d80*/  FMUL R10, R23, R0 ;  /* 0x00000000170a7220 */ /* 0x000fe20000400000 */
[----:B------:R-:W-:-:S02]  /*0d90*/  IMAD R5, R20, 0x4, R5 ;  /* 0x0000000414057824 */ /* 0x000fc400078e0205 */
[----:B------:R-:W-:-:S03]  /*0da0*/  FMUL R11, R11, R0 ;  /* 0x000000000b0b7220 */ /* 0x000fc60000400000 */
[----:B------:R-:W-:Y:S02]  /*0db0*/  ISETP.GE.U32.AND P0, PT, R5, UR33, PT ;  /* 0x0000002105007c0c */ /* 0x000fe4000bf06070 */
[----:B------:R1:W-:Y:S04]  /*0dc0*/  STG.E.128 desc[UR26][R16.64], R8 ;  /* 0x0000000810007986 */ /* 0x0003e8000c101d1a */
[----:B------:R1:W-:Y:S01]  /*0dd0*/  STG.E desc[UR26][R18.64], R21 ;  /* 0x0000001512007986 */ /* 0x0003e2000c10191a */
[----:B------:R-:W-:Y:S06]  /*0de0*/  BAR.SYNC.DEFER_BLOCKING 0x0 ;  /* 0x0000000000007b1d */ /* 0x000fec0000010000 */
[----:B------:R-:W-:Y:S05]  /*0df0*/  @!P0 BRA `(.L_x_6) ;  /* 0xfffffff800148947 */ /* 0x000fea000383ffff */
[----:B------:R-:W-:Y:S05]  /*0e00*/  EXIT ;  /* 0x000000000000794d */ /* 0x000fea0003800000 */
        .weak           $__internal_0_$__cuda_sm20_rcp_rn_f32_slowpath
        .type           $__internal_0_$__cuda_sm20_rcp_rn_f32_slowpath,@function
        .size           $__internal_0_$__cuda_sm20_rcp_rn_f32_slowpath,(.L_x_40 - $__internal_0_$__cuda_sm20_rcp_rn_f32_slowpath)
$__internal_0_$__cuda_sm20_rcp_rn_f32_slowpath:
[----:B------:R-:W0:Y:S02]  /*0e10*/  LDC R0, c[0x0][0x39c] ;  /* 0x0000e700ff007b82 */ /* 0x000e240000000800 */
[----:B0-----:R-:W-:-:S04]  /*0e20*/  SHF.L.U32 R4, R0, 0x1, RZ ;  /* 0x0000000100047819 */ /* 0x001fc800000006ff */
[----:B------:R-:W-:-:S04]  /*0e30*/  SHF.R.U32.HI R3, RZ, 0x18, R4 ;  /* 0x00000018ff037819 */ /* 0x000fc80000011604 */
[----:B------:R-:W-:-:S13]  /*0e40*/  ISETP.NE.U32.AND P0, PT, R3, RZ, PT ;  /* 0x000000ff0300720c */ /* 0x000fda0003f05070 */
[----:B------:R-:W-:Y:S05]  /*0e50*/  @P0 BRA `(.L_x_7) ;  /* 0x0000000000280947 */ /* 0x000fea0003800000 */
[----:B------:R-:W-:-:S13]  /*0e60*/  ISETP.NE.AND P0, PT, R4, RZ, PT ;  /* 0x000000ff0400720c */ /* 0x000fda0003f05270 */
[----:B------:R2:W3:Y:S01]  /*0e70*/  @!P0 MUFU.RCP R3, R0 ;  /* 0x0000000000038308 */ /* 0x0004e20000001000 */
[----:B------:R-:W-:Y:S05]  /*0e80*/  @!P0 BRA `(.L_x_8) ;  /* 0x0000000000a48947 */ /* 0x000fea0003800000 */
[----:B------:R-:W-:-:S04]  /*0e90*/  FFMA R4, R0, 1.84467440737095516160e+19, RZ ;  /* 0x5f80000000047823 */ /* 0x000fc800000000ff */
[----:B---3--:R-:W2:Y:S02]  /*0ea0*/  MUFU.RCP R3, R4 ;  /* 0x0000000400037308 */ /* 0x008ea40000001000 */
[----:B--2---:R-:W-:-:S04]  /*0eb0*/  FFMA R0, R4, R3, -1 ;  /* 0xbf80000004007423 */ /* 0x004fc80000000003 */
[----:B------:R-:W-:-:S04]  /*0ec0*/  FADD.FTZ R0, -R0, -RZ ;  /* 0x800000ff00007221 */ /* 0x000fc80000010100 */
[----:B------:R-:W-:-:S04]  /*0ed0*/  FFMA R0, R3, R0, R3 ;  /* 0x0000000003007223 */ /* 0x000fc80000000003 */
[----:B------:R-:W-:Y:S01]  /*0ee0*/  FFMA R3, R0, 1.84467440737095516160e+19, RZ ;  /* 0x5f80000000037823 */ /* 0x000fe200000000ff */
[----:B------:R-:W-:Y:S06]  /*0ef0*/  BRA `(.L_x_8) ;  /* 0x0000000000887947 */ /* 0x000fec0003800000 */
.L_x_7:
[----:B------:R-:W-:-:S05]  /*0f00*/  VIADD R4, R3, 0xffffff03 ;  /* 0xffffff0303047836 */ /* 0x000fca0000000000 */
[----:B------:R-:W-:-:S13]  /*0f10*/  ISETP.GT.U32.AND P0, PT, R4, 0x1, PT ;  /* 0x000000010400780c */ /* 0x000fda0003f04070 */
[----:B------:R-:W-:Y:S05]  /*0f20*/  @P0 BRA `(.L_x_9) ;  /* 0x0000000000780947 */ /* 0x000fea0003800000 */
[----:B------:R-:W-:Y:S01]  /*0f30*/  LOP3.LUT R5, R0, 0x7fffff, RZ, 0xc0, !PT ;  /* 0x007fffff00057812 */ /* 0x000fe200078ec0ff */
[----:B------:R-:W-:-:S03]  /*0f40*/  IMAD.MOV.U32 R9, RZ, RZ, 0x3 ;  /* 0x00000003ff097424 */ /* 0x000fc600078e00ff */
[----:B------:R-:W-:Y:S02]  /*0f50*/  LOP3.LUT R5, R5, 0x3f800000, RZ, 0xfc, !PT ;  /* 0x3f80000005057812 */ /* 0x000fe400078efcff */
[----:B------:R-:W-:Y:S02]  /*0f60*/  SHF.L.U32 R10, R9, R4, RZ ;  /* 0x00000004090a7219 */ /* 0x000fe400000006ff */
[----:B------:R-:W0:Y:S02]  /*0f70*/  MUFU.RCP R6, R5 ;  /* 0x0000000500067308 */ /* 0x000e240000001000 */
[----:B0-----:R-:W-:-:S04]  /*0f80*/  FFMA R7, R5, R6, -1 ;  /* 0xbf80000005077423 */ /* 0x001fc80000000006 */
[----:B------:R-:W-:-:S04]  /*0f90*/  FADD.FTZ R7, -R7, -RZ ;  /* 0x800000ff07077221 */ /* 0x000fc80000010100 */
[CCC-:B------:R-:W-:Y:S01]  /*0fa0*/  FFMA.RM R8, R6.reuse, R7.reuse, R6.reuse ;  /* 0x0000000706087223 */ /* 0x1c0fe20000004006 */
[----:B------:R-:W-:-:S04]  /*0fb0*/  FFMA.RP R7, R6, R7, R6 ;  /* 0x0000000706077223 */ /* 0x000fc80000008006 */
[C---:B------:R-:W-:Y:S02]  /*0fc0*/  LOP3.LUT R6, R8.reuse, 0x7fffff, RZ, 0xc0, !PT ;  /* 0x007fffff08067812 */ /* 0x040fe400078ec0ff */
[----:B------:R-:W-:Y:S02]  /*0fd0*/  FSETP.NEU.FTZ.AND P0, PT, R8, R7, PT ;  /* 0x000000070800720b */ /* 0x000fe40003f1d000 */
[----:B------:R-:W-:Y:S02]  /*0fe0*/  LOP3.LUT R7, R6, 0x800000, RZ, 0xfc, !PT ;  /* 0x0080000006077812 */ /* 0x000fe400078efcff */
[----:B------:R-:W-:Y:S02]  /*0ff0*/  SEL R6, RZ, 0xffffffff, !P0 ;  /* 0xffffffffff067807 */ /* 0x000fe40004000000 */
[----:B------:R-:W-:Y:S02]  /*1000*/  LOP3.LUT R5, R10, R7, RZ, 0xc0, !PT ;  /* 0x000000070a057212 */ /* 0x000fe400078ec0ff */
[----:B------:R-:W-:-:S02]  /*1010*/  IADD3 R6, PT, PT, -R6, RZ, RZ ;  /* 0x000000ff06067210 */ /* 0x000fc40007ffe1ff */
[-C--:B------:R-:W-:Y:S02]  /*1020*/  SHF.R.U32.HI R5, RZ, R4.reuse, R5 ;  /* 0x00000004ff057219 */ /* 0x080fe40000011605 */
[----:B------:R-:W-:Y:S02]  /*1030*/  LOP3.LUT P1, RZ, R6, R4, R7, 0xf8, !PT ;  /* 0x0000000406ff7212 */ /* 0x000fe4000782f807 */
[C---:B------:R-:W-:Y:S02]  /*1040*/  LOP3.LUT P0, RZ, R5.reuse, 0x1, RZ, 0xc0, !PT ;  /* 0x0000000105ff7812 */ /* 0x040fe4000780c0ff */
[----:B------:R-:W-:-:S04]  /*1050*/  LOP3.LUT P2, RZ, R5, 0x2, RZ, 0xc0, !PT ;  /* 0x0000000205ff7812 */ /* 0x000fc8000784c0ff */
[----:B------:R-:W-:Y:S02]  /*1060*/  PLOP3.LUT P0, PT, P0, P1, P2, 0xe0, 0x0 ;  /* 0x000000000000781c */ /* 0x000fe40000703c20 */
[----:B------:R-:W-:Y:S02]  /*1070*/  LOP3.LUT P1, RZ, R0, 0x7fffff, RZ, 0xc0, !PT ;  /* 0x007fffff00ff7812 */ /* 0x000fe4000782c0ff */
[----:B------:R-:W-:-:S05]  /*1080*/  SEL R4, RZ, 0x1, !P0 ;  /* 0x00000001ff047807 */ /* 0x000fca0004000000 */
[----:B------:R-:W-:-:S05]  /*1090*/  IMAD.MOV R4, RZ, RZ, -R4 ;  /* 0x000000ffff047224 */ /* 0x000fca00078e0a04 */
[----:B------:R-:W-:Y:S02]  /*10a0*/  ISETP.GE.AND P0, PT, R4, RZ, PT ;  /* 0x000000ff0400720c */ /* 0x000fe40003f06270 */
[----:B------:R-:W-:-:S04]  /*10b0*/  IADD3 R4, PT, PT, R3, -0xfc, RZ ;  /* 0xffffff0403047810 */ /* 0x000fc80007ffe0ff */
[----:B------:R-:W-:-:S07]  /*10c0*/  SHF.R.U32.HI R3, RZ, R4, R7 ;  /* 0x00000004ff037219 */ /* 0x000fce0000011607 */
[----:B------:R-:W-:-:S05]  /*10d0*/  @!P0 VIADD R3, R3, 0x1 ;  /* 0x0000000103038836 */ /* 0x000fca0000000000 */
[----:B------:R-:W-:-:S04]  /*10e0*/  @!P1 SHF.L.U32 R3, R3, 0x1, RZ ;  /* 0x0000000103039819 */ /* 0x000fc800000006ff */
[----:B------:R-:W-:Y:S01]  /*10f0*/  LOP3.LUT R3, R3, 0x80000000, R0, 0xf8, !PT ;  /* 0x8000000003037812 */ /* 0x000fe200078ef800 */
[----:B------:R-:W-:Y:S06]  /*1100*/  BRA `(.L_x_8) ;  /* 0x0000000000047947 */ /* 0x000fec0003800000 */
.L_x_9:
[----:B------:R0:W1:Y:S02]  /*1110*/  MUFU.RCP R3, R0 ;  /* 0x0000000000037308 */ /* 0x0000640000001000 */
.L_x_8:
[----:B0123--:R-:W-:Y:S02]  /*1120*/  IMAD.MOV.U32 R0, RZ, RZ, R3 ;  /* 0x000000ffff007224 */ /* 0x00ffe400078e0003 */
[----:B------:R-:W-:-:S04]  /*1130*/  HFMA2 R3, -RZ, RZ, 0, 0 ;  /* 0x00000000ff037431 */ /* 0x000fc800000001ff */
[----:B------:R-:W-:Y:S05]  /*1140*/  RET.REL.NODEC R2 `(_Z24fused_dropout_kernel_vecIffjhLi4EEvPKT_PS0_PT2_T1_T0_St4pairImmE) ;  /* 0xffffffec02ac7950 */ /* 0x000fea0003c3ffff */
.L_x_10:
[----:B------:R-:W-:-:S00]  /*1150*/  BRA `(.L_x_10) ;  /* 0xfffffffc00fc7947 */ /* 0x000fc0000383ffff */
[----:B------:R-:W-:-:S00]  /*1160*/  NOP ;  /* 0x0000000000007918 */ /* 0x000fc00000000000 */
        /* <DEDUP_REMOVED lines=9> */
.L_x_40:


//--------------------- .text._Z24fused_dropout_kernel_vecIffjhLi2EEvPKT_PS0_PT2_T1_T0_St4pairImmE --------------------------
	.section	.text._Z24fused_dropout_kernel_vecIffjhLi2EEvPKT_PS0_PT2_T1_T0_St4pairImmE,"ax",@progbits
	.align	128
        .global         _Z24fused_dropout_kernel_vecIffjhLi2EEvPKT_PS0_PT2_T1_T0_St4pairImmE
        .type           _Z24fused_dropout_kernel_vecIffjhLi2EEvPKT_PS0_PT2_T1_T0_St4pairImmE,@function
        .size           _Z24fused_dropout_kernel_vecIffjhLi2EEvPKT_PS0_PT2_T1_T0_St4pairImmE,(.L_x_41 - _Z24fused_dropout_kernel_vecIffjhLi2EEvPKT_PS0_PT2_T1_T0_St4pairImmE)
        .other          _Z24fused_dropout_kernel_vecIffjhLi2EEvPKT_PS0_PT2_T1_T0_St4pairImmE,@"STO_CUDA_ENTRY STV_DEFAULT"
_Z24fused_dropout_kernel_vecIffjhLi2EEvPKT_PS0_PT2_T1_T0_St4pairImmE:
.text._Z24fused_dropout_kernel_vecIffjhLi2EEvPKT_PS0_PT2_T1_T0_St4pairImmE:
[----:B------:R-:W-:Y:S08]  /*0000*/  LDC R1, c[0x0][0x37c] ;  /* 0x0000df00ff017b82 */ /* 0x000ff00000000800 */
[----:B------:R-:W0:Y:S02]  /*0010*/  LDC R5, c[0x0][0x39c] ;  /* 0x0000e700ff057b82 */ /* 0x000e240000000800 */
[----:B0-----:R-:W-:-:S05]  /*0020*/  VIADD R0, R5, 0x1800000 ;  /* 0x0180000005007836 */ /* 0x001fca0000000000 */
[----:B------:R-:W-:-:S04]  /*0030*/  LOP3.LUT R0, R0, 0x7f800000, RZ, 0xc0, !PT ;  /* 0x7f80000000007812 */ /* 0x000fc800078ec0ff */
[----:B------:R-:W-:-:S13]  /*0040*/  ISETP.GT.U32.AND P0, PT, R0, 0x1ffffff, PT ;  /* 0x01ffffff0000780c */ /* 0x000fda0003f04070 */
[----:B------:R-:W-:Y:S05]  /*0050*/  @P0 BRA `(.L_x_11) ;  /* 0x00000000000c0947 */ /* 0x000fea0003800000 */
[----:B------:R-:W-:-:S07]  /*0060*/  MOV R2, 0x80 ;  /* 0x0000008000027802 */ /* 0x000fce0000000f00 */
[----:B------:R-:W-:Y:S05]  /*0070*/  CALL.REL.NOINC `($__internal_1_$__cuda_sm20_rcp_rn_f32_slowpath) ;  /* 0x0000000c00007944 */ /* 0x000fea0003c00000 */
[----:B------:R-:W-:Y:S05]  /*0080*/  BRA `(.L_x_12) ;  /* 0x0000000000107947 */ /* 0x000fea0003800000 */
.L_x_11:
[----:B------:R-:W0:Y:S02]  /*0090*/  MUFU.RCP R0, R5 ;  /* 0x0000000500007308 */ /* 0x000e240000001000 */
[----:B0-----:R-:W-:-:S04]  /*00a0*/  FFMA R2, R0, R5, -1 ;  /* 0xbf80000000027423 */ /* 0x001fc80000000005 */
[----:B------:R-:W-:-:S04]  /*00b0*/  FADD.FTZ R3, -R2, -RZ ;  /* 0x800000ff02037221 */ /* 0x000fc80000010100 */
[----:B------:R-:W-:-:S07]  /*00c0*/  FFMA R0, R0, R3, R0 ;  /* 0x0000000300007223 */ /* 0x000fce0000000000 */
.L_x_12:
[----:B------:R-:W0:Y:S01]  /*00d0*/  S2R R7, SR_TID.X ;  /* 0x0000000000077919 */ /* 0x000e220000002100 */
[----:B------:R-:W0:Y:S01]  /*00e0*/  LDCU UR8, c[0x0][0x360] ;  /* 0x00006c00ff0877ac */ /* 0x000e220008000800 */
[----:B------:R-:W0:Y:S01]  /*00f0*/  S2R R2, SR_CTAID.X ;  /* 0x0000000000027919 */ /* 0x000e220000002500 */
[----:B------:R-:W1:Y:S01]  /*0100*/  LDCU UR4, c[0x0][0x398] ;  /* 0x00007300ff0477ac */ /* 0x000e620008000800 */
[----:B0-----:R-:W-:-:S04]  /*0110*/  IMAD R7, R2, UR8, R7 ;  /* 0x0000000802077c24 */ /* 0x001fc8000f8e0207 */
[----:B------:R-:W-:-:S05]  /*0120*/  IMAD.SHL.U32 R6, R7, 0x2, RZ ;  /* 0x0000000207067824 */ /* 0x000fca00078e00ff */
[----:B-1----:R-:W-:-:S13]  /*0130*/  ISETP.GE.U32.AND P0, PT, R6, UR4, PT ;  /* 0x0000000406007c0c */ /* 0x002fda000bf06070 */
[----:B------:R-:W-:Y:S05]  /*0140*/  @P0 EXIT ;  /* 0x000000000000094d */ /* 0x000fea0003800000 */
[----:B------:R-:W0:Y:S01]  /*0150*/  LDCU.128 UR4, c[0x0][0x3a0] ;  /* 0x00007400ff0477ac */ /* 0x000e220008000c00 */
[----:B------:R-:W-:Y:S01]  /*0160*/  IMAD.WIDE.U32 R4, R7, -0x326172a9, RZ ;  /* 0xcd9e8d5707047825 */ /* 0x000fe200078e00ff */
[----:B------:R-:W1:Y:S01]  /*0170*/  LDC.64 R12, c[0x0][0x380] ;  /* 0x0000e000ff0c7b82 */ /* 0x000e620000000a00 */
[----:B------:R-:W2:Y:S01]  /*0180*/  LDCU.64 UR24, c[0x0][0x358] ;  /* 0x00006b00ff1877ac */ /* 0x000ea20008000a00 */
[----:B------:R-:W3:Y:S01]  /*0190*/  LDCU UR27, c[0x0][0x39c] ;  /* 0x00007380ff1b77ac */ /* 0x000ee20008000800 */
[----:B------:R-:W4:Y:S01]  /*01a0*/  LDCU UR32, c[0x0][0x398] ;  /* 0x00007300ff2077ac */ /* 0x000f220008000800 */
[----:B------:R-:W1:Y:S01]  /*01b0*/  LDCU.64 UR30, c[0x0][0x3a0] ;  /* 0x00007400ff1e77ac */ /* 0x000e620008000a00 */
[----:B0-----:R-:W-:Y:S01]  /*01c0*/  IMAD.U32 R3, RZ, RZ, UR4 ;  /* 0x00000004ff037e24 */ /* 0x001fe2000f8e00ff */
[----:B------:R-:W-:Y:S02]  /*01d0*/  USHF.R.U32.HI UR26, URZ, 0x2, UR7 ;  /* 0x00000002ff1a7899 */ /* 0x000fe40008011607 */
[----:B------:R-:W-:-:S02]  /*01e0*/  USHF.R.U64 UR9, UR6, 0x2, UR7 ;  /* 0x0000000206097899 */ /* 0x000fc40008001207 */
[----:B------:R-:W-:Y:S02]  /*01f0*/  UIADD3 UR11, UPT, UPT, UR5, -0x4498517b, URZ ;  /* 0xbb67ae85050b7890 */ /* 0x000fe4000fffe0ff */
[----:B------:R-:W-:Y:S01]  /*0200*/  UIMAD.WIDE.U32 UR12, UR9, -0x2daee0ad, URZ ;  /* 0xd2511f53090c78a5 */ /* 0x000fe2000f8e00ff */
[----:B------:R-:W-:Y:S01]  /*0210*/  LOP3.LUT R8, R5, UR26, R3, 0x96, !PT ;  /* 0x0000001a05087c12 */ /* 0x000fe2000f8e9603 */
[----:B------:R-:W-:Y:S01]  /*0220*/  UIADD3 UR10, UPT, UPT, UR4, -0x61c88647, URZ ;  /* 0x9e3779b9040a7890 */ /* 0x000fe2000fffe0ff */
[----:B------:R-:W-:Y:S01]  /*0230*/  IMAD.U32 R22, RZ, RZ, UR26 ;  /* 0x0000001aff167e24 */ /* 0x000fe2000f8e00ff */
[----:B------:R-:W-:Y:S02]  /*0240*/  ULOP3.LUT UR6, UR13, UR5, URZ, 0x3c, !UPT ;  /* 0x000000050d067292 */ /* 0x000fe4000f8e3cff */
[----:B------:R-:W-:Y:S01]  /*0250*/  IMAD.WIDE.U32 R8, R8, -0x2daee0ad, RZ ;  /* 0xd2511f5308087825 */ /* 0x000fe200078e00ff */
[----:B------:R-:W-:Y:S01]  /*0260*/  MOV R2, UR12 ;  /* 0x0000000c00027c02 */ /* 0x000fe20008000f00 */
[----:B------:R-:W-:-:S02]  /*0270*/  UIMAD.WIDE.U32 UR6, UR6, -0x326172a9, URZ ;  /* 0xcd9e8d57060678a5 */ /* 0x000fc4000f8e00ff */
[----:B------:R-:W-:Y:S01]  /*0280*/  IMAD.U32 R3, RZ, RZ, UR13 ;  /* 0x0000000dff037e24 */ /* 0x000fe2000f8e00ff */
[----:B------:R-:W-:Y:S01]  /*0290*/  LOP3.LUT R2, R2, UR11, R9, 0x96, !PT ;  /* 0x0000000b02027c12 */ /* 0x000fe2000f8e9609 */
[----:B------:R-:W-:Y:S02]  /*02a0*/  UIADD3 UR12, UPT, UPT, UR5, 0x76cf5d0a, URZ ;  /* 0x76cf5d0a050c7890 */ /* 0x000fe4000fffe0ff */
[----:B------:R-:W-:Y:S01]  /*02b0*/  IMAD.U32 R11, RZ, RZ, UR7 ;  /* 0x00000007ff0b7e24 */ /* 0x000fe2000f8e00ff */
[----:B------:R-:W-:Y:S01]  /*02c0*/  UIADD3 UR7, UPT, UPT, UR4, 0x3c6ef372, URZ ;  /* 0x3c6ef37204077890 */ /* 0x000fe2000fffe0ff */
[----:B------:R-:W-:Y:S01]  /*02d0*/  IMAD.U32 R10, RZ, RZ, UR6 ;  /* 0x00000006ff0a7e24 */ /* 0x000fe2000f8e00ff */
[----:B------:R-:W-:Y:S01]  /*02e0*/  UIADD3 UR14, UPT, UPT, UR5, 0x32370b8f, URZ ;  /* 0x32370b8f050e7890 */ /* 0x000fe2000fffe0ff */
[----:B------:R-:W-:Y:S01]  /*02f0*/  IMAD.WIDE.U32 R2, R2, -0x326172a9, RZ ;  /* 0xcd9e8d5702027825 */ /* 0x000fe200078e00ff */
[----:B------:R-:W-:Y:S01]  /*0300*/  LOP3.LUT R11, R4, UR10, R11, 0x96, !PT ;  /* 0x0000000a040b7c12 */ /* 0x000fe2000f8e960b */
[----:B------:R-:W-:-:S02]  /*0310*/  UIADD3 UR13, UPT, UPT, UR4, -0x255992d5, URZ ;  /* 0xdaa66d2b040d7890 */ /* 0x000fc4000fffe0ff */
[----:B------:R-:W-:Y:S01]  /*0320*/  UIADD3 UR15, UPT, UPT, UR4, 0x78dde6e4, URZ ;  /* 0x78dde6e4040f7890 */ /* 0x000fe2000fffe0ff */
[----:B------:R-:W-:Y:S01]  /*0330*/  LOP3.LUT R4, R10, UR7, R3, 0x96, !PT ;  /* 0x000000070a047c12 */ /* 0x000fe2000f8e9603 */
[----:B------:R-:W-:Y:S01]  /*0340*/  IMAD.WIDE.U32 R10, R11, -0x2daee0ad, RZ ;  /* 0xd2511f530b0a7825 */ /* 0x000fe200078e00ff */
[----:B------:R-:W-:Y:S02]  /*0350*/  UIADD3 UR16, UPT, UPT, UR5, -0x126145ec, URZ ;  /* 0xed9eba1405107890 */ /* 0x000fe4000fffe0ff */
[----:B------:R-:W-:Y:S01]  /*0360*/  UIADD3 UR18, UPT, UPT, UR5, -0x56f99767, URZ ;  /* 0xa906689905127890 */ /* 0x000fe2000fffe0ff */
[----:B------:R-:W-:Y:S01]  /*0370*/  IMAD.WIDE.U32 R4, R4, -0x2daee0ad, RZ ;  /* 0xd2511f5304047825 */ /* 0x000fe200078e00ff */
[----:B------:R-:W-:Y:S01]  /*0380*/  LOP3.LUT R11, R8, UR12, R11, 0x96, !PT ;  /* 0x0000000c080b7c12 */ /* 0x000fe2000f8e960b */
[----:B------:R-:W-:Y:S02]  /*0390*/  UIADD3 UR17, UPT, UPT, UR4, 0x1715609d, URZ ;  /* 0x1715609d04117890 */ /* 0x000fe4000fffe0ff */
[----:B------:R-:W-:Y:S01]  /*03a0*/  UIADD3 UR19, UPT, UPT, UR4, -0x4ab325aa, URZ ;  /* 0xb54cda5604137890 */ /* 0x000fe2000fffe0ff */
[----:B------:R-:W-:Y:S01]  /*03b0*/  LOP3.LUT R8, R10, UR14, R5, 0x96, !PT ;  /* 0x0000000e0a087c12 */ /* 0x000fe2000f8e9605 */
[----:B------:R-:W-:Y:S01]  /*03c0*/  IMAD.WIDE.U32 R10, R11, -0x326172a9, RZ ;  /* 0xcd9e8d570b0a7825 */ /* 0x000fe200078e00ff */
[----:B------:R-:W-:-:S02]  /*03d0*/  UIADD3 UR20, UPT, UPT, UR5, 0x646e171e, URZ ;  /* 0x646e171e05147890 */ /* 0x000fc4000fffe0ff */
[----:B------:R-:W-:Y:S01]  /*03e0*/  UIADD3 UR22, UPT, UPT, UR5, 0x1fd5c5a3, URZ ;  /* 0x1fd5c5a305167890 */ /* 0x000fe2000fffe0ff */
[----:B------:R-:W-:Y:S01]  /*03f0*/  IMAD.WIDE.U32 R8, R8, -0x326172a9, RZ ;  /* 0xcd9e8d5708087825 */ /* 0x000fe200078e00ff */
[----:B------:R-:W-:Y:S01]  /*0400*/  LOP3.LUT R11, R2, UR13, R11, 0x96, !PT ;  /* 0x0000000d020b7c12 */ /* 0x000fe2000f8e960b */
[----:B------:R-:W-:Y:S02]  /*0410*/  UIADD3 UR21, UPT, UPT, UR4, 0x5384540f, URZ ;  /* 0x5384540f04157890 */ /* 0x000fe4000fffe0ff */
[----:B------:R-:W-:Y:S01]  /*0420*/  UIADD3 UR23, UPT, UPT, UR4, -0xe443238, URZ ;  /* 0xf1bbcdc804177890 */ /* 0x000fe2000fffe0ff */
[----:B------:R-:W-:Y:S01]  /*0430*/  LOP3.LUT R2, R10, UR15, R9, 0x96, !PT ;  /* 0x0000000f0a027c12 */ /* 0x000fe2000f8e9609 */
[----:B------:R-:W-:Y:S01]  /*0440*/  IMAD.WIDE.U32 R10, R11, -0x2daee0ad, RZ ;  /* 0xd2511f530b0a7825 */ /* 0x000fe200078e00ff */
[----:B------:R-:W-:Y:S01]  /*0450*/  UIADD3 UR5, UPT, UPT, UR5, -0x24c28bd8, URZ ;  /* 0xdb3d742805057890 */ /* 0x000fe2000fffe0ff */
[----:B------:R-:W0:Y:S02]  /*0460*/  LDCU UR6, c[0x0][0x370] ;  /* 0x00006e00ff0677ac */ /* 0x000e240008000800 */
[----:B------:R-:W-:Y:S01]  /*0470*/  IMAD.WIDE.U32 R2, R2, -0x2daee0ad, RZ ;  /* 0xd2511f5302027825 */ /* 0x000fe200078e00ff */
[----:B------:R-:W-:Y:S01]  /*0480*/  LOP3.LUT R4, R4, UR16, R11, 0x96, !PT ;  /* 0x0000001004047c12 */ /* 0x000fe2000f8e960b */
[----:B------:R-:W-:-:S03]  /*0490*/  UIADD3 UR4, UPT, UPT, UR4, -0x700cb87f, URZ ;  /* 0x8ff3478104047890 */ /* 0x000fc6000fffe0ff */
[----:B------:R-:W-:Y:S01]  /*04a0*/  LOP3.LUT R10, R10, UR18, R3, 0x96, !PT ;  /* 0x000000120a0a7c12 */ /* 0x000fe2000f8e9603 */
[----:B------:R-:W-:Y:S01]  /*04b0*/  IMAD.WIDE.U32 R4, R4, -0x326172a9, RZ ;  /* 0xcd9e8d5704047825 */ /* 0x000fe200078e00ff */
[----:B------:R-:W0:Y:S03]  /*04c0*/  LDCU.64 UR28, c[0x0][0x390] ;  /* 0x00007200ff1c77ac */ /* 0x000e260008000a00 */
        /* <DEDUP_REMOVED lines=10> */
[----:B------:R-:W1:Y:S02]  /*0570*/  LDC.64 R10, c[0x0][0x388] ;  /* 0x0000e200ff0a7b82 */ /* 0x000e640000000a00 */
[----:B------:R-:W-:Y:S01]  /*0580*/  LOP3.LUT R23, R8, UR23, R3, 0x96, !PT ;  /* 0x0000001708177c12 */ /* 0x000fe2000f8e9603 */
[----:B------:R-:W-:-:S04]  /*0590*/  IMAD.WIDE.U32 R8, R9, -0x2daee0ad, RZ ;  /* 0xd2511f5309087825 */ /* 0x000fc800078e00ff */
[----:B------:R-:W-:Y:S01]  /*05a0*/  IMAD.HI.U32 R5, R23, -0x2daee0ad, RZ ;  /* 0xd2511f5317057827 */ /* 0x000fe200078e00ff */
[----:B------:R-:W1:Y:S01]  /*05b0*/  LDC R3, c[0x0][0x3a8] ;  /* 0x0000ea00ff037b82 */ /* 0x000e620000000800 */
[----:B------:R-:W-:-:S03]  /*05c0*/  LOP3.LUT R4, R4, UR5, R9, 0x96, !PT ;  /* 0x0000000504047c12 */ /* 0x000fc6000f8e9609 */
[----:B------:R-:W-:Y:S01]  /*05d0*/  LOP3.LUT R5, R8, R5, RZ, 0x3c, !PT ;  /* 0x0000000508057212 */ /* 0x000fe200078e3cff */
[----:B------:R-:W-:Y:S02]  /*05e0*/  HFMA2 R8, -RZ, RZ, 0, 0 ;  /* 0x00000000ff087431 */ /* 0x000fe400000001ff */
[----:B------:R-:W-:-:S05]  /*05f0*/  IMAD.HI.U32 R9, R4, -0x326172a9, RZ ;  /* 0xcd9e8d5704097827 */ /* 0x000fca00078e00ff */
[----:B------:R-:W-:Y:S01]  /*0600*/  LOP3.LUT R2, R2, UR4, R9, 0x96, !PT ;  /* 0x0000000402027c12 */ /* 0x000fe2000f8e9609 */
[----:B------:R-:W-:Y:S01]  /*0610*/  IMAD.U32 R9, RZ, RZ, UR9 ;  /* 0x00000009ff097e24 */ /* 0x000fe2000f8e00ff */
[----:B0-234-:R-:W-:-:S12]  /*0620*/  UIMAD UR4, UR8, UR6, URZ ;  /* 0x00000006080472a4 */ /* 0x01dfd8000f8e02ff */
.L_x_17:
[----:B------:R-:W-:Y:S01]  /*0630*/  VIADD R9, R9, 0x1 ;  /* 0x0000000109097836 */ /* 0x000fe20000000000 */
[----:B------:R-:W-:Y:S03]  /*0640*/  BSSY.RECONVERGENT B0, `(.L_x_13) ;  /* 0x000000c000007945 */ /* 0x000fe60003800200 */
[C---:B0-----:R-:W-:Y:S01]  /*0650*/  IMAD.WIDE.U32 R16, R9.reuse, -0x2daee0ad, RZ ;  /* 0xd2511f5309107825 */ /* 0x041fe200078e00ff */
[----:B------:R-:W-:-:S13]  /*0660*/  ISETP.NE.AND P0, PT, R9, RZ, PT ;  /* 0x000000ff0900720c */ /* 0x000fda0003f05270 */
[----:B------:R-:W-:Y:S05]  /*0670*/  @P0 BRA `(.L_x_14) ;  /* 0x0000000000200947 */ /* 0x000fea0003800000 */
[----:B------:R-:W-:-:S04]  /*0680*/  IADD3 R22, PT, PT, R22, 0x1, RZ ;  /* 0x0000000116167810 */ /* 0x000fc80007ffe0ff */
[----:B------:R-:W-:-:S13]  /*0690*/  ISETP.NE.AND P0, PT, R22, RZ, PT ;  /* 0x000000ff1600720c */ /* 0x000fda0003f05270 */
[----:B------:R-:W-:Y:S01]  /*06a0*/  @!P0 VIADD R7, R7, 0x1 ;  /* 0x0000000107078836 */ /* 0x000fe20000000000 */
[----:B------:R-:W-:Y:S01]  /*06b0*/  @!P0 MOV R22, RZ ;  /* 0x000000ff00168202 */ /* 0x000fe20000000f00 */
[----:B------:R-:W-:-:S03]  /*06c0*/  @!P0 VIADD R14, R8, 0x1 ;  /* 0x00000001080e8836 */ /* 0x000fc60000000000 */
[----:B------:R-:W-:-:S13]  /*06d0*/  ISETP.NE.AND P1, PT, R7, RZ, !P0 ;  /* 0x000000ff0700720c */ /* 0x000fda0004725270 */
[----:B------:R-:W-:-:S04]  /*06e0*/  @P1 IMAD.MOV R14, RZ, RZ, R8 ;  /* 0x000000ffff0e1224 */ /* 0x000fc800078e0208 */
[----:B------:R-:W-:-:S07]  /*06f0*/  @!P0 IMAD.MOV.U32 R8, RZ, RZ, R14 ;  /* 0x000000ffff088224 */ /* 0x000fce00078e000e */
.L_x_14:
[----:B-1----:R-:W-:Y:S05]  /*0700*/  BSYNC.RECONVERGENT B0 ;  /* 0x0000000000007941 */ /* 0x002fea0003800200 */
.L_x_13:
[----:B------:R-:W-:Y:S01]  /*0710*/  LOP3.LUT R20, R8, UR31, R17, 0x96, !PT ;  /* 0x0000001f08147c12 */ /* 0x000fe2000f8e9611 */
[----:B------:R-:W-:Y:S01]  /*0720*/  IMAD.WIDE.U32 R14, R7, -0x326172a9, RZ ;  /* 0xcd9e8d57070e7825 */ /* 0x000fe200078e00ff */
[----:B------:R-:W-:Y:S01]  /*0730*/  LOP3.LUT R24, R3, 0x3, RZ, 0xc0, !PT ;  /* 0x0000000303187812 */ /* 0x000fe200078ec0ff */
[----:B------:R-:W-:Y:S02]  /*0740*/  UIADD3 UR8, UPT, UPT, UR30, -0x700cb87f, URZ ;  /* 0x8ff347811e087890 */ /* 0x000fe4000fffe0ff */
[----:B------:R-:W-:Y:S01]  /*0750*/  IMAD.WIDE.U32 R20, R20, -0x326172a9, RZ ;  /* 0xcd9e8d5714147825 */ /* 0x000fe200078e00ff */
[----:B------:R-:W-:Y:S01]  /*0760*/  LOP3.LUT R15, R22, UR30, R15, 0x96, !PT ;  /* 0x0000001e160f7c12 */ /* 0x000fe2000f8e960f */
[----:B------:R-:W-:Y:S01]  /*0770*/  UIADD3 UR6, UPT, UPT, UR31, -0x695add53, URZ ;  /* 0x96a522ad1f067890 */ /* 0x000fe2000fffe0ff */
[----:B------:R-:W-:Y:S02]  /*0780*/  ISETP.GT.AND P0, PT, R24, 0x1, PT ;  /* 0x000000011800780c */ /* 0x000fe40003f04270 */
        /* <DEDUP_REMOVED lines=28> */
[----:B------:R-:W-:Y:S01]  /*0950*/  IMAD.MOV.U32 R17, RZ, RZ, R4 ;  /* 0x000000ffff117224 */ /* 0x000fe200078e0004 */
[----:B------:R-:W-:Y:S01]  /*0960*/  LOP3.LUT R4, R20, UR5, R19, 0x96, !PT ;  /* 0x0000000514047c12 */ /* 0x000fe2000f8e9613 */
[----:B------:R-:W-:-:S04]  /*0970*/  IMAD.WIDE.U32 R14, R14, -0x326172a9, RZ ;  /* 0xcd9e8d570e0e7825 */ /* 0x000fc800078e00ff */
[----:B------:R-:W-:-:S04]  /*0980*/  IMAD.HI.U32 R21, R4, -0x326172a9, RZ ;  /* 0xcd9e8d5704157827 */ /* 0x000fc800078e00ff */
[----:B------:R-:W-:Y:S01]  /*0990*/  IMAD R20, R23, -0x2daee0ad, RZ ;  /* 0xd2511f5317147824 */ /* 0x000fe200078e02ff */
[----:B------:R-:W-:Y:S01]  /*09a0*/  LOP3.LUT R23, R16, UR23, R15, 0x96, !PT ;  /* 0x0000001710177c12 */ /* 0x000fe2000f8e960f */
[----:B------:R-:W-:Y:S01]  /*09b0*/  IMAD.MOV.U32 R16, RZ, RZ, R2 ;  /* 0x000000ffff107224 */ /* 0x000fe200078e0002 */
[----:B------:R-:W-:Y:S02]  /*09c0*/  LOP3.LUT R2, R14, UR8, R21, 0x96, !PT ;  /* 0x000000080e027c12 */ /* 0x000fe4000f8e9615 */
[----:B------:R-:W-:Y:S01]  /*09d0*/  LOP3.LUT R14, R5, UR6, RZ, 0x3c, !PT ;  /* 0x00000006050e7c12 */ /* 0x000fe2000f8e3cff */
[----:B------:R-:W-:Y:S06]  /*09e0*/  @P0 BRA `(.L_x_15) ;  /* 0x0000000000180947 */ /* 0x000fec0003800000 */
[----:B------:R-:W-:Y:S01]  /*09f0*/  ISETP.NE.AND P0, PT, R24, RZ, PT ;  /* 0x000000ff1800720c */ /* 0x000fe20003f05270 */
[----:B------:R-:W-:-:S12]  /*0a00*/  IMAD R5, R17, -0x326172a9, RZ ;  /* 0xcd9e8d5711057824 */ /* 0x000fd800078e02ff */
[----:B------:R-:W-:Y:S05]  /*0a10*/  @!P0 BRA `(.L_x_16) ;  /* 0x0000000000208947 */ /* 0x000fea0003800000 */
[----:B------:R-:W-:Y:S01]  /*0a20*/  MOV R16, R5 ;  /* 0x0000000500107202 */ /* 0x000fe20000000f00 */
[----:B------:R-:W-:Y:S01]  /*0a30*/  IMAD.MOV.U32 R5, RZ, RZ, R14 ;  /* 0x000000ffff057224 */ /* 0x000fe200078e000e */
[----:B------:R-:W-:Y:S06]  /*0a40*/  BRA `(.L_x_16) ;  /* 0x0000000000147947 */ /* 0x000fec0003800000 */
.L_x_15:
[----:B------:R-:W-:Y:S01]  /*0a50*/  ISETP.NE.AND P0, PT, R24, 0x3, PT ;  /* 0x000000031800780c */ /* 0x000fe20003f05270 */
[----:B------:R-:W-:Y:S01]  /*0a60*/  IMAD.MOV.U32 R16, RZ, RZ, R20 ;  /* 0x000000ffff107224 */ /* 0x000fe200078e0014 */
[----:B------:R-:W-:-:S11]  /*0a70*/  MOV R5, R2 ;  /* 0x0000000200057202 */ /* 0x000fd60000000f00 */
[----:B------:R-:W-:Y:S02]  /*0a80*/  @P0 IMAD.MOV.U32 R16, RZ, RZ, R14 ;  /* 0x000000ffff100224 */ /* 0x000fe400078e000e */
[----:B------:R-:W-:-:S07]  /*0a90*/  @P0 IMAD.MOV.U32 R5, RZ, RZ, R20 ;  /* 0x000000ffff050224 */ /* 0x000fce00078e0014 */
.L_x_16:
[----:B------:R-:W-:-:S06]  /*0aa0*/  IMAD.WIDE.U32 R14, R6, 0x4, R12 ;  /* 0x00000004060e7825 */ /* 0x000fcc00078e000c */
[----:B------:R-:W2:Y:S01]  /*0ab0*/  LDG.E.64.CONSTANT R14, desc[UR24][R14.64] ;  /* 0x000000180e0e7981 */ /* 0x000ea2000c1e9b00 */
[----:B------:R-:W-:Y:S01]  /*0ac0*/  HFMA2 R17, -RZ, RZ, 0.1171875, 0 ;  /* 0x2f800000ff117431 */ /* 0x000fe200000001ff */
[----:B------:R-:W-:Y:S01]  /*0ad0*/  I2FP.F32.U32 R16, R16 ;  /* 0x0000001000107245 */ /* 0x000fe20000201000 */
[----:B------:R-:W-:Y:S01]  /*0ae0*/  IMAD.WIDE.U32 R20, R6, 0x4, R10 ;  /* 0x0000000406147825 */ /* 0x000fe200078e000a */
[----:B------:R-:W-:Y:S01]  /*0af0*/  I2FP.F32.U32 R5, R5 ;  /* 0x0000000500057245 */ /* 0x000fe20000201000 */
[----:B------:R-:W-:Y:S05]  /*0b00*/  WARPSYNC.ALL ;  /* 0x0000000000007948 */ /* 0x000fea0003800000 */
[-C--:B------:R-:W-:Y:S01]  /*0b10*/  FFMA R16, R16, R17.reuse, 1.1641532182693481445e-10 ;  /* 0x2f00000010107423 */ /* 0x080fe20000000011 */
[----:B------:R-:W-:-:S04]  /*0b20*/  FFMA R17, R5, R17, 1.1641532182693481445e-10 ;  /* 0x2f00000005117423 */ /* 0x000fc80000000011 */
[----:B------:R-:W-:Y:S02]  /*0b30*/  FSET.BF.LT.AND R19, R16, UR27, PT ;  /* 0x0000001b10137c0a */ /* 0x000fe4000b801000 */
[----:B------:R-:W-:Y:S02]  /*0b40*/  FSET.BF.LT.AND R26, R17, UR27, PT ;  /* 0x0000001b111a7c0a */ /* 0x000fe4000b801000 */
[----:B------:R-:W-:Y:S01]  /*0b50*/  F2I.U32.TRUNC.NTZ R5, R19 ;  /* 0x0000001300057305 */ /* 0x000fe2000020f000 */
[----:B------:R-:W-:-:S07]  /*0b60*/  IADD3 R16, P0, PT, R6, UR28, RZ ;  /* 0x0000001c06107c10 */ /* 0x000fce000ff1e0ff */
[----:B------:R-:W0:Y:S02]  /*0b70*/  F2I.U32.TRUNC.NTZ R24, R26 ;  /* 0x0000001a00187305 */ /* 0x000e24000020f000 */
[----:B0-----:R-:W-:Y:S01]  /*0b80*/  PRMT R25, R24, 0x7604, R5 ;  /* 0x0000760418197816 */ /* 0x001fe20000000005 */
[----:B------:R-:W-:-:S05]  /*0b90*/  IMAD.U32 R5, RZ, RZ, UR4 ;  /* 0x00000004ff057e24 */ /* 0x000fca000f8e00ff */
[----:B------:R-:W-:Y:S01]  /*0ba0*/  LEA R6, R5, R6, 0x1 ;  /* 0x0000000605067211 */ /* 0x000fe200078e08ff */
[----:B------:R-:W-:-:S05]  /*0bb0*/  IMAD.HI.U32 R5, R23, -0x2daee0ad, RZ ;  /* 0xd2511f5317057827 */ /* 0x000fca00078e00ff */
[----:B------:R-:W-:Y:S01]  /*0bc0*/  LOP3.LUT R5, R18, R5, RZ, 0x3c, !PT ;  /* 0x0000000512057212 */ /* 0x000fe200078e3cff */
[----:B--2---:R-:W-:Y:S01]  /*0bd0*/  FMUL R17, R19, R14 ;  /* 0x0000000e13117220 */ /* 0x004fe20000400000 */
[----:B------:R-:W-:-:S03]  /*0be0*/  FMUL R15, R26, R15 ;  /* 0x0000000f1a0f7220 */ /* 0x000fc60000400000 */
[-C--:B------:R-:W-:Y:S01]  /*0bf0*/  FMUL R14, R17, R0.reuse ;  /* 0x00000000110e7220 */ /* 0x080fe20000400000 */
[----:B------:R-:W-:Y:S01]  /*0c00*/  IMAD.X R17, RZ, RZ, UR29, P0 ;  /* 0x0000001dff117e24 */ /* 0x000fe200080e06ff */
[----:B------:R-:W-:Y:S01]  /*0c10*/  ISETP.GE.U32.AND P0, PT, R6, UR32, PT ;  /* 0x0000002006007c0c */ /* 0x000fe2000bf06070 */
[----:B------:R-:W-:-:S05]  /*0c20*/  FMUL R15, R15, R0 ;  /* 0x000000000f0f7220 */ /* 0x000fca0000400000 */
[----:B------:R0:W-:Y:S04]  /*0c30*/  STG.E.64 desc[UR24][R20.64], R14 ;  /* 0x0000000e14007986 */ /* 0x0001e8000c101b18 */
[----:B------:R0:W-:Y:S01]  /*0c40*/  STG.E.U16 desc[UR24][R16.64], R25 ;  /* 0x0000001910007986 */ /* 0x0001e2000c101518 */
[----:B------:R-:W-:Y:S06]  /*0c50*/  BAR.SYNC.DEFER_BLOCKING 0x0 ;  /* 0x0000000000007b1d */ /* 0x000fec0000010000 */
[----:B------:R-:W-:Y:S05]  /*0c60*/  @!P0 BRA `(.L_x_17) ;  /* 0xfffffff800708947 */ /* 0x000fea000383ffff */
[----:B------:R-:W-:Y:S05]  /*0c70*/  EXIT ;  /* 0x000000000000794d */ /* 0x000fea0003800000 */
        .weak           $__internal_1_$__cuda_sm20_rcp_rn_f32_slowpath
        .type           $__internal_1_$__cuda_sm20_rcp_rn_f32_slowpath,@function
        .size           $__internal_1_$__cuda_sm20_rcp_rn_f32_slowpath,(.L_x_41 - $__internal_1_$__cuda_sm20_rcp_rn_f32_slowpath)
$__internal_1_$__cuda_sm20_rcp_rn_f32_slowpath:
[----:B------:R-:W0:Y:S02]  /*0c80*/  LDC R0, c[0x0][0x39c] ;  /* 0x0000e700ff007b82 */ /* 0x000e240000000800 */
[----:B0-----:R-:W-:-:S05]  /*0c90*/  IMAD.SHL.U32 R4, R0, 0x2, RZ ;  /* 0x0000000200047824 */ /* 0x001fca00078e00ff */
        /* <DEDUP_REMOVED lines=13> */
.L_x_18:
[----:B------:R-:W-:-:S05]  /*0d70*/  VIADD R4, R3, 0xffffff03 ;  /* 0xffffff0303047836 */ /* 0x000fca0000000000 */
[----:B------:R-:W-:-:S13]  /*0d80*/  ISETP.GT.U32.AND P0, PT, R4, 0x1, PT ;  /* 0x000000010400780c */ /* 0x000fda0003f04070 */
[----:B------:R-:W-:Y:S05]  /*0d90*/  @P0 BRA `(.L_x_20) ;  /* 0x0000000000780947 */ /* 0x000fea0003800000 */
[----:B------:R-:W-:Y:S02]  /*0da0*/  LOP3.LUT R5, R0, 0x7fffff, RZ, 0xc0, !PT ;  /* 0x007fffff00057812 */ /* 0x000fe400078ec0ff */
[----:B------:R-:W-:Y:S02]  /*0db0*/  MOV R9, 0x3 ;  /* 0x0000000300097802 */ /* 0x000fe40000000f00 */
        /* <DEDUP_REMOVED lines=11> */
[----:B------:R-:W-:-:S03]  /*0e70*/  LOP3.LUT R5, R10, R7, RZ, 0xc0, !PT ;  /* 0x000000070a057212 */ /* 0x000fc600078ec0ff */
[----:B------:R-:W-:Y:S01]  /*0e80*/  IMAD.MOV R6, RZ, RZ, -R6 ;  /* 0x000000ffff067224 */ /* 0x000fe200078e0a06 */
[----:B------:R-:W-:-:S04]  /*0e90*/  SHF.R.U32.HI R5, RZ, R4, R5 ;  /* 0x00000004ff057219 */ /* 0x000fc80000011605 */
        /* <DEDUP_REMOVED lines=10> */
[----:B------:R-:W-:-:S04]  /*0f40*/  @!P0 VIADD R3, R3, 0x1 ;  /* 0x0000000103038836 */ /* 0x000fc80000000000 */
[----:B------:R-:W-:-:S05]  /*0f50*/  @!P1 IMAD.SHL.U32 R3, R3, 0x2, RZ ;  /* 0x0000000203039824 */ /* 0x000fca00078e00ff */
[----:B------:R-:W-:Y:S01]  /*0f60*/  LOP3.LUT R3, R3, 0x80000000, R0, 0xf8, !PT ;  /* 0x8000000003037812 */ /* 0x000fe200078ef800 */
[----:B------:R-:W-:Y:S06]  /*0f70*/  BRA `(.L_x_19) ;  /* 0x0000000000047947 */ /* 0x000fec0003800000 */
.L_x_20:
[----:B------:R0:W1:Y:S02]  /*0f80*/  MUFU.RCP R3, R0 ;  /* 0x0000000000037308 */ /* 0x0000640000001000 */
.L_x_19:
[----:B0123--:R-:W-:Y:S01]  /*0f90*/  MOV R0, R3 ;  /* 0x0000000300007202 */ /* 0x00ffe20000000f00 */
[----:B------:R-:W-:-:S04]  /*0fa0*/  IMAD.MOV.U32 R3, RZ, RZ, 0x0 ;  /* 0x00000000ff037424 */ /* 0x000fc800078e00ff */
[----:B------:R-:W-:Y:S05]  /*0fb0*/  RET.REL.NODEC R2 `(_Z24fused_dropout_kernel_vecIffjhLi2EEvPKT_PS0_PT2_T1_T0_St4pairImmE) ;  /* 0xfffffff002107950 */ /* 0x000fea0003c3ffff */
.L_x_21:
        /* <DEDUP_REMOVED lines=12> */
.L_x_41:


//--------------------- .text._Z20fused_dropout_kernelIffjhEvPKT_PS0_PT2_T1_T0_St4pairImmE --------------------------
	.section	.text._Z20fused_dropout_kernelIffjhEvPKT_PS0_PT2_T1_T0_St4pairImmE,"ax",@progbits
	.align	128
        .global         _Z20fused_dropout_kernelIffjhEvPKT_PS0_PT2_T1_T0_St4pairImmE
        .type           _Z20fused_dropout_kernelIffjhEvPKT_PS0_PT2_T1_T0_St4pairImmE,@function
        .size           _Z20fused_dropout_kernelIffjhEvPKT_PS0_PT2_T1_T0_St4pairImmE,(.L_x_42 - _Z20fused_dropout_kernelIffjhEvPKT_PS0_PT2_T1_T0_St4pairImmE)
        .other          _Z20fused_dropout_kernelIffjhEvPKT_PS0_PT2_T1_T0_St4pairImmE,@"STO_CUDA_ENTRY STV_DEFAULT"
_Z20fused_dropout_kernelIffjhEvPKT_PS0_PT2_T1_T0_St4pairImmE:
.text._Z20fused_dropout_kernelIffjhEvPKT_PS0_PT2_T1_T0_St4pairImmE:
[----:B------:R-:W-:Y:S08]  /*0000*/  LDC R1, c[0x0][0x37c] ;  /* 0x0000df00ff017b82 */ /* 0x000ff00000000800 */
[----:B------:R-:W0:Y:S02]  /*0010*/  LDC R5, c[0x0][0x39c] ;  /* 0x0000e700ff057b82 */ /* 0x000e240000000800 */
[----:B0-----:R-:W-:-:S05]  /*0020*/  VIADD R0, R5, 0x1800000 ;  /* 0x0180000005007836 */ /* 0x001fca0000000000 */
[----:B------:R-:W-:-:S04]  /*0030*/  LOP3.LUT R0, R0, 0x7f800000, RZ, 0xc0, !PT ;  /* 0x7f80000000007812 */ /* 0x000fc800078ec0ff */
[----:B------:R-:W-:-:S13]  /*0040*/  ISETP.GT.U32.AND P0, PT, R0, 0x1ffffff, PT ;  /* 0x01ffffff0000780c */ /* 0x000fda0003f04070 */
[----:B------:R-:W-:Y:S05]  /*0050*/  @P0 BRA `(.L_x_22) ;  /* 0x0000000000100947 */ /* 0x000fea0003800000 */
[----:B------:R-:W-:-:S07]  /*0060*/  MOV R2, 0x80 ;  /* 0x0000008000027802 */ /* 0x000fce0000000f00 */
[----:B------:R-:W-:Y:S05]  /*0070*/  CALL.REL.NOINC `($__internal_2_$__cuda_sm20_rcp_rn_f32_slowpath) ;  /* 0x0000001000807944 */ /* 0x000fea0003c00000 */
[----:B------:R-:W-:Y:S01]  /*0080*/  IMAD.MOV.U32 R2, RZ, RZ, R0 ;  /* 0x000000ffff027224 */ /* 0x000fe200078e0000 */
[----:B------:R-:W-:Y:S06]  /*0090*/  BRA `(.L_x_23) ;  /* 0x0000000000107947 */ /* 0x000fec0003800000 */
.L_x_22:
[----:B------:R-:W0:Y:S02]  /*00a0*/  MUFU.RCP R2, R5 ;  /* 0x0000000500027308 */ /* 0x000e240000001000 */
[----:B0-----:R-:W-:-:S04]  /*00b0*/  FFMA R0, R2, R5, -1 ;  /* 0xbf80000002007423 */ /* 0x001fc80000000005 */
[----:B------:R-:W-:-:S04]  /*00c0*/  FADD.FTZ R3, -R0, -RZ ;  /* 0x800000ff00037221 */ /* 0x000fc80000010100 */
[----:B------:R-:W-:-:S07]  /*00d0*/  FFMA R2, R2, R3, R2 ;  /* 0x0000000302027223 */ /* 0x000fce0000000002 */
.L_x_23:
[----:B------:R-:W0:Y:S01]  /*00e0*/  LDCU UR5, c[0x0][0x360] ;  /* 0x00006c00ff0577ac */ /* 0x000e220008000800 */
[----:B------:R-:W1:Y:S01]  /*00f0*/  S2R R3, SR_TID.X ;  /* 0x0000000000037919 */ /* 0x000e620000002100 */
[----:B------:R-:W0:Y:S01]  /*0100*/  LDCU UR7, c[0x0][0x370] ;  /* 0x00006e00ff0777ac */ /* 0x000e220008000800 */
[----:B------:R-:W1:Y:S01]  /*0110*/  S2R R4, SR_CTAID.X ;  /* 0x0000000000047919 */ /* 0x000e620000002500 */
[----:B------:R-:W2:Y:S01]  /*0120*/  LDCU.128 UR8, c[0x0][0x3a0] ;  /* 0x00007400ff0877ac */ /* 0x000ea20008000c00 */
[----:B------:R-:W3:Y:S01]  /*0130*/  LDCU UR6, c[0x0][0x398] ;  /* 0x00007300ff0677ac */ /* 0x000ee20008000800 */
[----:B0-----:R-:W-:-:S04]  /*0140*/  UIMAD UR7, UR5, UR7, URZ ;  /* 0x00000007050772a4 */ /* 0x001fc8000f8e02ff */
[----:B------:R-:W-:Y:S01]  /*0150*/  USHF.L.U32 UR12, UR7, 0x2, URZ ;  /* 0x00000002070c7899 */ /* 0x000fe200080006ff */
[----:B--2---:R-:W-:Y:S01]  /*0160*/  IMAD.U32 R9, RZ, RZ, UR8 ;  /* 0x00000008ff097e24 */ /* 0x004fe2000f8e00ff */
[----:B------:R-:W-:Y:S02]  /*0170*/  USHF.R.U64 UR10, UR10, 0x2, UR11 ;  /* 0x000000020a0a7899 */ /* 0x000fe4000800120b */
[----:B------:R-:W-:Y:S02]  /*0180*/  USHF.R.U32.HI UR11, URZ, 0x2, UR11 ;  /* 0x00000002ff0b7899 */ /* 0x000fe4000801160b */
[----:B------:R-:W-:Y:S02]  /*0190*/  UIMAD.WIDE.U32 UR16, UR10, -0x2daee0ad, URZ ;  /* 0xd2511f530a1078a5 */ /* 0x000fe4000f8e00ff */
[----:B------:R-:W-:Y:S01]  /*01a0*/  UIADD3 UR14, UPT, UPT, UR8, -0x61c88647, URZ ;  /* 0x9e3779b9080e7890 */ /* 0x000fe2000fffe0ff */
[----:B------:R-:W0:Y:S01]  /*01b0*/  I2F.U32.RP R0, UR12 ;  /* 0x0000000c00007d06 */ /* 0x000e220008209000 */
[----:B------:R-:W-:Y:S01]  /*01c0*/  ULOP3.LUT UR4, UR17, UR9, URZ, 0x3c, !UPT ;  /* 0x0000000911047292 */ /* 0x000fe2000f8e3cff */
[----:B-1----:R-:W-:Y:S01]  /*01d0*/  IMAD R3, R4, UR5, R3 ;  /* 0x0000000504037c24 */ /* 0x002fe2000f8e0203 */
[----:B------:R-:W-:Y:S01]  /*01e0*/  UIADD3 UR15, UPT, UPT, UR9, 0x76cf5d0a, URZ ;  /* 0x76cf5d0a090f7890 */ /* 0x000fe2000fffe0ff */
[----:B------:R-:W-:Y:S01]  /*01f0*/  IMAD.U32 R10, RZ, RZ, UR16 ;  /* 0x00000010ff0a7e24 */ /* 0x000fe2000f8e00ff */
[----:B------:R-:W-:Y:S01]  /*0200*/  UIMAD.WIDE.U32 UR4, UR4, -0x326172a9, URZ ;  /* 0xcd9e8d57040478a5 */ /* 0x000fe2000f8e00ff */
[----:B------:R-:W-:Y:S01]  /*0210*/  IMAD.WIDE.U32 R6, R3, -0x326172a9, RZ ;  /* 0xcd9e8d5703067825 */ /* 0x000fe200078e00ff */
[----:B------:R-:W-:-:S02]  /*0220*/  UIADD3 UR13, UPT, UPT, URZ, -UR12, URZ ;  /* 0x8000000cff0d7290 */ /* 0x000fc4000fffe0ff */
[----:B---3--:R-:W-:Y:S01]  /*0230*/  UIADD3 UR6, UPT, UPT, UR6, -0x1, URZ ;  /* 0xffffffff06067890 */ /* 0x008fe2000fffe0ff */
[----:B------:R-:W-:Y:S01]  /*0240*/  IMAD.U32 R11, RZ, RZ, UR17 ;  /* 0x00000011ff0b7e24 */ /* 0x000fe2000f8e00ff */
[----:B------:R-:W-:Y:S01]  /*0250*/  MOV R5, UR5 ;  /* 0x0000000500057c02 */ /* 0x000fe20008000f00 */
[----:B------:R-:W-:Y:S01]  /*0260*/  IMAD.U32 R4, RZ, RZ, UR4 ;  /* 0x00000004ff047e24 */ /* 0x000fe2000f8e00ff */
[----:B------:R-:W-:Y:S01]  /*0270*/  LOP3.LUT R7, R7, UR11, R9, 0x96, !PT ;  /* 0x0000000b07077c12 */ /* 0x000fe2000f8e9609 */
[----:B------:R-:W-:Y:S01]  /*0280*/  UIADD3 UR4, UPT, UPT, UR9, -0x4498517b, URZ ;  /* 0xbb67ae8509047890 */ /* 0x000fe2000fffe0ff */
[----:B0-----:R-:W0:Y:S01]  /*0290*/  MUFU.RCP R0, R0 ;  /* 0x0000000000007308 */ /* 0x001e220000001000 */
[----:B------:R-:W-:Y:S02]  /*02a0*/  UIADD3 UR16, UPT, UPT, UR9, -0x56f99767, URZ ;  /* 0xa906689909107890 */ /* 0x000fe4000fffe0ff */
[----:B------:R-:W-:Y:S02]  /*02b0*/  UIADD3 UR17, UPT, UPT, UR9, 0x646e171e, URZ ;  /* 0x646e171e09117890 */ /* 0x000fe4000fffe0ff */
[----:B------:R-:W-:-:S02]  /*02c0*/  UISETP.NE.U32.AND UP2, UPT, UR12, URZ, UPT ;  /* 0x000000ff0c00728c */ /* 0x000fc4000bf45070 */
[----:B------:R-:W-:Y:S01]  /*02d0*/  UIADD3 UR18, UPT, UPT, UR9, -0x24c28bd8, URZ ;  /* 0xdb3d742809127890 */ /* 0x000fe2000fffe0ff */
[----:B0-----:R-:W-:-:S06]  /*02e0*/  IADD3 R8, PT, PT, R0, 0xffffffe, RZ ;  /* 0x0ffffffe00087810 */ /* 0x001fcc0007ffe0ff */
[----:B------:R-:W0:Y:S02]  /*02f0*/  F2I.FTZ.U32.TRUNC.NTZ R8, R8 ;  /* 0x0000000800087305 */ /* 0x000e24000021f000 */
[----:B0-----:R-:W-:Y:S02]  /*0300*/  R2UR UR5, R8 ;  /* 0x00000000080572ca */ /* 0x001fe400000e0000 */
[----:B------:R-:W-:Y:S01]  /*0310*/  LOP3.LUT R8, R6, UR14, R5, 0x96, !PT ;  /* 0x0000000e06087c12 */ /* 0x000fe2000f8e9605 */
[----:B------:R-:W-:-:S04]  /*0320*/  IMAD.WIDE.U32 R6, R7, -0x2daee0ad, RZ ;  /* 0xd2511f5307067825 */ /* 0x000fc800078e00ff */
[----:B------:R-:W-:Y:S01]  /*0330*/  IMAD.WIDE.U32 R8, R8, -0x2daee0ad, RZ ;  /* 0xd2511f5308087825 */ /* 0x000fe200078e00ff */
[----:B------:R-:W-:Y:S01]  /*0340*/  LOP3.LUT R7, R10, UR4, R7, 0x96, !PT ;  /* 0x000000040a077c12 */ /* 0x000fe2000f8e9607 */
[----:B------:R-:W-:-:S03]  /*0350*/  UMOV UR4, URZ ;  /* 0x000000ff00047c82 */ /* 0x000fc60008000000 */
[----:B------:R-:W-:Y:S01]  /*0360*/  LOP3.LUT R10, R6, UR15, R9, 0x96, !PT ;  /* 0x0000000f060a7c12 */ /* 0x000fe2000f8e9609 */
[----:B------:R-:W-:Y:S01]  /*0370*/  UIMAD UR13, UR13, UR5, URZ ;  /* 0x000000050d0d72a4 */ /* 0x000fe2000f8e02ff */
[----:B------:R-:W-:Y:S01]  /*0380*/  IMAD.WIDE.U32 R6, R7, -0x326172a9, RZ ;  /* 0xcd9e8d5707067825 */ /* 0x000fe200078e00ff */
[----:B------:R-:W-:Y:S02]  /*0390*/  UIADD3 UR15, UPT, UPT, UR8, 0x3c6ef372, URZ ;  /* 0x3c6ef372080f7890 */ /* 0x000fe4000fffe0ff */
[----:B------:R-:W-:Y:S01]  /*03a0*/  UIMAD.WIDE.U32 UR4, UR5, UR13, UR4 ;  /* 0x0000000d050472a5 */ /* 0x000fe2000f8e0004 */
[----:B------:R-:W-:Y:S01]  /*03b0*/  IMAD.WIDE.U32 R10, R10, -0x326172a9, RZ ;  /* 0xcd9e8d570a0a7825 */ /* 0x000fe200078e00ff */
[----:B------:R-:W-:Y:S02]  /*03c0*/  UIADD3 UR13, UPT, UPT, UR8, -0x255992d5, URZ ;  /* 0xdaa66d2b080d7890 */ /* 0x000fe4000fffe0ff */
[----:B------:R-:W-:Y:S01]  /*03d0*/  UIMAD.WIDE.U32 UR4, UR5, UR6, URZ ;  /* 0x00000006050472a5 */ /* 0x000fe2000f8e00ff */
[----:B------:R-:W-:Y:S01]  /*03e0*/  LOP3.LUT R4, R4, UR15, R7, 0x96, !PT ;  /* 0x0000000f04047c12 */ /* 0x000fe2000f8e9607 */
[----:B------:R-:W-:-:S02]  /*03f0*/  UIADD3 UR15, UPT, UPT, UR9, -0x126145ec, URZ ;  /* 0xed9eba14090f7890 */ /* 0x000fc4000fffe0ff */
[----:B------:R-:W-:Y:S01]  /*0400*/  LOP3.LUT R6, R6, UR13, R11, 0x96, !PT ;  /* 0x0000000d06067c12 */ /* 0x000fe2000f8e960b */
[----:B------:R-:W-:Y:S01]  /*0410*/  UIADD3 UR13, UPT, UPT, UR9, 0x32370b8f, URZ ;  /* 0x32370b8f090d7890 */ /* 0x000fe2000fffe0ff */
[----:B------:R-:W-:Y:S01]  /*0420*/  IMAD.WIDE.U32 R4, R4, -0x2daee0ad, RZ ;  /* 0xd2511f5304047825 */ /* 0x000fe200078e00ff */
[----:B------:R-:W-:-:S03]  /*0430*/  UIADD3 UR4, UPT, UPT, -UR5, URZ, URZ ;  /* 0x000000ff05047290 */ /* 0x000fc6000fffe1ff */
[----:B------:R-:W-:Y:S01]  /*0440*/  IMAD.WIDE.U32 R6, R6, -0x2daee0ad, RZ ;  /* 0xd2511f5306067825 */ /* 0x000fe200078e00ff */
[----:B------:R-:W-:Y:S01]  /*0450*/  UIMAD UR6, UR12, UR4, UR6 ;  /* 0x000000040c0672a4 */ /* 0x000fe2000f8e0206 */
[----:B------:R-:W-:Y:S01]  /*0460*/  LOP3.LUT R5, R8, UR13, R5, 0x96, !PT ;  /* 0x0000000d08057c12 */ /* 0x000fe2000f8e9605 */
[----:B------:R-:W-:Y:S02]  /*0470*/  UIADD3 UR4, UPT, UPT, UR8, 0x78dde6e4, URZ ;  /* 0x78dde6e408047890 */ /* 0x000fe4000fffe0ff */
[----:B------:R-:W-:Y:S01]  /*0480*/  LOP3.LUT R8, R4, UR15, R7, 0x96, !PT ;  /* 0x0000000f04087c12 */ /* 0x000fe2000f8e9607 */
[----:B------:R-:W-:Y:S01]  /*0490*/  UISETP.GE.U32.AND UP0, UPT, UR6, UR12, UPT ;  /* 0x0000000c0600728c */ /* 0x000fe2000bf06070 */
[----:B------:R-:W-:Y:S01]  /*04a0*/  IMAD.WIDE.U32 R4, R5, -0x326172a9, RZ ;  /* 0xcd9e8d5705047825 */ /* 0x000fe200078e00ff */
[----:B------:R-:W-:-:S03]  /*04b0*/  UIADD3 UR13, UPT, UPT, UR8, 0x1715609d, URZ ;  /* 0x1715609d080d7890 */ /* 0x000fc6000fffe0ff */
[----:B------:R-:W-:Y:S01]  /*04c0*/  IMAD.WIDE.U32 R8, R8, -0x326172a9, RZ ;  /* 0xcd9e8d5708087825 */ /* 0x000fe200078e00ff */
[----:B------:R-:W-:-:S04]  /*04d0*/  LOP3.LUT R5, R10, UR4, R5, 0x96, !PT ;  /* 0x000000040a057c12 */ /* 0x000fc8000f8e9605 */
[----:B------:R-:W-:Y:S01]  /*04e0*/  LOP3.LUT R10, R4, UR13, R9, 0x96, !PT ;  /* 0x0000000d040a7c12 */ /* 0x000fe2000f8e9609 */
[----:B------:R-:W-:Y:S01]  /*04f0*/  @UP0 UIADD3 UR6, UPT, UPT, -UR12, UR6, URZ ;  /* 0x000000060c060290 */ /* 0x000fe2000fffe1ff */
[----:B------:R-:W-:Y:S01]  /*0500*/  IMAD.WIDE.U32 R4, R5, -0x2daee0ad, RZ ;  /* 0xd2511f5305047825 */ /* 0x000fe200078e00ff */
[----:B------:R-:W-:Y:S02]  /*0510*/  @UP0 UIADD3 UR5, UPT, UPT, UR5, 0x1, URZ ;  /* 0x0000000105050890 */ /* 0x000fe4000fffe0ff */
[----:B------:R-:W-:Y:S01]  /*0520*/  UISETP.GE.U32.AND UP1, UPT, UR6, UR12, UPT ;  /* 0x0000000c0600728c */ /* 0x000fe2000bf26070 */
[----:B------:R-:W-:Y:S01]  /*0530*/  IMAD.WIDE.U32 R10, R10, -0x2daee0ad, RZ ;  /* 0xd2511f530a0a7825 */ /* 0x000fe200078e00ff */
[----:B------:R-:W-:Y:S01]  /*0540*/  LOP3.LUT R5, R6, UR16, R5, 0x96, !PT ;  /* 0x0000001006057c12 */ /* 0x000fe2000f8e9605 */
[----:B------:R-:W-:Y:S02]  /*0550*/  UIADD3 UR6, UPT, UPT, UR8, -0x4ab325aa, URZ ;  /* 0xb54cda5608067890 */ /* 0x000fe4000fffe0ff */
[----:B------:R-:W-:Y:S01]  /*0560*/  UIADD3 UR16, UPT, UPT, UR8, 0x5384540f, URZ ;  /* 0x5384540f08107890 */ /* 0x000fe2000fffe0ff */
[----:B------:R-:W-:Y:S01]  /*0570*/  LOP3.LUT R6, R4, UR17, R11, 0x96, !PT ;  /* 0x0000001104067c12 */ /* 0x000fe2000f8e960b */
[----:B------:R-:W-:-:S04]  /*0580*/  IMAD.WIDE.U32 R4, R5, -0x326172a9, RZ ;  /* 0xcd9e8d5705047825 */ /* 0x000fc800078e00ff */
[----:B------:R-:W-:Y:S01]  /*0590*/  IMAD.WIDE.U32 R6, R6, -0x326172a9, RZ ;  /* 0xcd9e8d5706067825 */ /* 0x000fe200078e00ff */
[----:B------:R-:W-:Y:S01]  /*05a0*/  @UP1 UIADD3 UR5, UPT, UPT, UR5, 0x1, URZ ;  /* 0x0000000105051890 */ /* 0x000fe2000fffe0ff */
[----:B------:R-:W-:Y:S01]  /*05b0*/  LOP3.LUT R5, R8, UR6, R5, 0x96, !PT ;  /* 0x0000000608057c12 */ /* 0x000fe2000f8e9605 */
[----:B------:R-:W-:Y:S02]  /*05c0*/  @!UP2 ULOP3.LUT UR5, URZ, UR12, URZ, 0x33, !UPT ;  /* 0x0000000cff05a292 */ /* 0x000fe4000f8e33ff */
[----:B------:R-:W-:Y:S01]  /*05d0*/  LOP3.LUT R18, R4, UR16, R7, 0x96, !PT ;  /* 0x0000001004127c12 */ /* 0x000fe2000f8e9607 */
[----:B------:R-:W-:Y:S01]  /*05e0*/  UIADD3 UR6, UPT, UPT, UR9, 0x1fd5c5a3, URZ ;  /* 0x1fd5c5a309067890 */ /* 0x000fe2000fffe0ff */
[----:B------:R-:W-:Y:S01]  /*05f0*/  IMAD.WIDE.U32 R4, R5, -0x2daee0ad, RZ ;  /* 0xd2511f5305047825 */ /* 0x000fe200078e00ff */
[----:B------:R-:W-:-:S03]  /*0600*/  UIMAD UR5, UR12, UR5, UR12 ;  /* 0x000000050c0572a4 */ /* 0x000fc6000f8e020c */
[----:B------:R-:W-:Y:S01]  /*0610*/  IMAD.WIDE.U32 R18, R18, -0x2daee0ad, RZ ;  /* 0xd2511f5312127825 */ /* 0x000fe200078e00ff */
[----:B------:R-:W-:Y:S01]  /*0620*/  LOP3.LUT R5, R10, UR6, R5, 0x96, !PT ;  /* 0x000000060a057c12 */ /* 0x000fe2000f8e9605 */
[----:B------:R-:W-:Y:S01]  /*0630*/  UIADD3 UR6, UPT, UPT, UR8, -0xe443238, URZ ;  /* 0xf1bbcdc808067890 */ /* 0x000fe2000fffe0ff */
[----:B------:R-:W-:Y:S01]  /*0640*/  ISETP.GE.U32.AND P0, PT, R3, UR5, PT ;  /* 0x0000000503007c0c */ /* 0x000fe2000bf06070 */
[----:B------:R-:W-:Y:S01]  /*0650*/  UIADD3 UR8, UPT, UPT, UR8, -0x700cb87f, URZ ;  /* 0x8ff3478108087890 */ /* 0x000fe2000fffe0ff */
[----:B------:R-:W-:Y:S01]  /*0660*/  LOP3.LUT R25, R4, UR18, R19, 0x96, !PT ;  /* 0x0000001204197c12 */ /* 0x000fe2000f8e9613 */
[----:B------:R-:W-:-:S04]  /*0670*/  IMAD.WIDE.U32 R4, R5, -0x326172a9, RZ ;  /* 0xcd9e8d5705047825 */ /* 0x000fc800078e00ff */
[----:B------:R-:W-:Y:S01]  /*0680*/  IMAD.HI.U32 R7, R25, -0x326172a9, RZ ;  /* 0xcd9e8d5719077827 */ /* 0x000fe200078e00ff */
[----:B------:R-:W-:-:S04]  /*0690*/  LOP3.LUT R6, R6, UR6, R5, 0x96, !PT ;  /* 0x0000000606067c12 */ /* 0x000fc8000f8e9605 */
[----:B------:R-:W-:Y:S01]  /*06a0*/  LOP3.LUT R26, R4, UR8, R7, 0x96, !PT ;  /* 0x00000008041a7c12 */ /* 0x000fe2000f8e9607 */
[----:B------:R-:W-:Y:S06]  /*06b0*/  @P0 EXIT ;  /* 0x000000000000094d */ /* 0x000fec0003800000 */
[----:B------:R-:W-:Y:S01]  /*06c0*/  UIADD3 UR9, UPT, UPT, UR9, -0x695add53, URZ ;  /* 0x96a522ad09097890 */ /* 0x000fe2000fffe0ff */
[----:B------:R-:W-:-:S04]  /*06d0*/  IMAD.HI.U32 R5, R6, -0x2daee0ad, RZ ;  /* 0xd2511f5306057827 */ /* 0x000fc800078e00ff */
[----:B------:R-:W-:Y:S01]  /*06e0*/  HFMA2 R7, -RZ, RZ, 0, 0 ;  /* 0x00000000ff077431 */ /* 0x000fe200000001ff */
[----:B------:R-:W-:Y:S01]  /*06f0*/  MOV R4, R6 ;  /* 0x0000000600047202 */ /* 0x000fe20000000f00 */
[----:B------:R-:W0:Y:S01]  /*0700*/  LDCU.64 UR18, c[0x0][0x358] ;  /* 0x00006b00ff1277ac */ /* 0x000e220008000a00 */
[----:B------:R-:W-:Y:S01]  /*0710*/  IMAD R25, R25, -0x326172a9, RZ ;  /* 0xcd9e8d5719197824 */ /* 0x000fe200078e02ff */
[----:B------:R-:W-:Y:S01]  /*0720*/  LOP3.LUT R18, R18, UR9, R5, 0x96, !PT ;  /* 0x0000000912127c12 */ /* 0x000fe2000f8e9605 */
[----:B------:R-:W-:Y:S01]  /*0730*/  IMAD.U32 R5, RZ, RZ, UR10 ;  /* 0x0000000aff057e24 */ /* 0x000fe2000f8e00ff */
[----:B------:R-:W1:Y:S01]  /*0740*/  LDCU UR24, c[0x0][0x39c] ;  /* 0x00007380ff1877ac */ /* 0x000e620008000800 */
[----:B------:R-:W-:Y:S02]  /*0750*/  IMAD.U32 R6, RZ, RZ, UR11 ;  /* 0x0000000bff067e24 */ /* 0x000fe4000f8e00ff */
[----:B------:R-:W-:Y:S01]  /*0760*/  IMAD.MOV.U32 R8, RZ, RZ, R3 ;  /* 0x000000ffff087224 */ /* 0x000fe200078e0003 */
[----:B------:R-:W2:Y:S01]  /*0770*/  LDCU UR12, c[0x0][0x398] ;  /* 0x00007300ff0c77ac */ /* 0x000ea20008000800 */
[----:B------:R-:W3:Y:S01]  /*0780*/  LDCU.64 UR20, c[0x0][0x390] ;  /* 0x00007200ff1477ac */ /* 0x000ee20008000a00 */
[----:B------:R-:W4:Y:S04]  /*0790*/  LDCU.64 UR22, c[0x0][0x3a0] ;  /* 0x00007400ff1677ac */ /* 0x000f280008000a00 */
.L_x_35:
[----:B------:R-:W-:Y:S01]  /*07a0*/  VIADD R5, R5, 0x1 ;  /* 0x0000000105057836 */ /* 0x000fe20000000000 */
[----:B------:R-:W-:Y:S03]  /*07b0*/  BSSY.RECONVERGENT B0, `(.L_x_24) ;  /* 0x000000c000007945 */ /* 0x000fe60003800200 */
[C---:B--2---:R-:W-:Y:S01]  /*07c0*/  IMAD.WIDE.U32 R12, R5.reuse, -0x2daee0ad, RZ ;  /* 0xd2511f53050c7825 */ /* 0x044fe200078e00ff */
[----:B------:R-:W-:-:S13]  /*07d0*/  ISETP.NE.AND P0, PT, R5, RZ, PT ;  /* 0x000000ff0500720c */ /* 0x000fda0003f05270 */
[----:B0----5:R-:W-:Y:S05]  /*07e0*/  @P0 BRA `(.L_x_25) ;  /* 0x0000000000200947 */ /* 0x021fea0003800000 */
[----:B------:R-:W-:-:S04]  /*07f0*/  IADD3 R6, PT, PT, R6, 0x1, RZ ;  /* 0x0000000106067810 */ /* 0x000fc80007ffe0ff */
[----:B------:R-:W-:-:S13]  /*0800*/  ISETP.NE.AND P0, PT, R6, RZ, PT ;  /* 0x000000ff0600720c */ /* 0x000fda0003f05270 */
[----:B------:R-:W-:Y:S02]  /*0810*/  @!P0 VIADD R8, R8, 0x1 ;  /* 0x0000000108088836 */ /* 0x000fe40000000000 */
[----:B------:R-:W-:Y:S02]  /*0820*/  @!P0 VIADD R9, R7, 0x1 ;  /* 0x0000000107098836 */ /* 0x000fe40000000000 */
[----:B------:R-:W-:Y:S01]  /*0830*/  @!P0 IMAD.MOV.U32 R6, RZ, RZ, RZ ;  /* 0x000000ffff068224 */ /* 0x000fe200078e00ff */
[----:B------:R-:W-:-:S13]  /*0840*/  ISETP.NE.AND P1, PT, R8, RZ, !P0 ;  /* 0x000000ff0800720c */ /* 0x000fda0004725270 */
[----:B------:R-:W-:-:S05]  /*0850*/  @P1 IADD3 R9, PT, PT, R7, RZ, RZ ;  /* 0x000000ff07091210 */ /* 0x000fca0007ffe0ff */
[----:B------:R-:W-:-:S07]  /*0860*/  @!P0 IMAD.MOV.U32 R7, RZ, RZ, R9 ;  /* 0x000000ffff078224 */ /* 0x000fce00078e0009 */
.L_x_25:
[----:B01234-:R-:W-:Y:S05]  /*0870*/  BSYNC.RECONVERGENT B0 ;  /* 0x0000000000007941 */ /* 0x01ffea0003800200 */
.L_x_24:
[----:B------:R-:W-:Y:S01]  /*0880*/  IMAD.WIDE.U32 R10, R8, -0x326172a9, RZ ;  /* 0xcd9e8d57080a7825 */ /* 0x000fe200078e00ff */
[----:B------:R-:W-:Y:S01]  /*0890*/  LOP3.LUT R14, R7, UR23, R13, 0x96, !PT ;  /* 0x00000017070e7c12 */ /* 0x000fe2000f8e960d */
[----:B------:R-:W-:Y:S01]  /*08a0*/  UIADD3 UR6, UPT, UPT, UR23, -0x4498517b, URZ ;  /* 0xbb67ae8517067890 */ /* 0x000fe2000fffe0ff */
[----:B------:R-:W0:Y:S01]  /*08b0*/  LDC R9, c[0x0][0x3a8] ;  /* 0x0000ea00ff097b82 */ /* 0x000e220000000800 */
[----:B------:R-:W-:Y:S01]  /*08c0*/  UIADD3 UR8, UPT, UPT, UR23, 0x76cf5d0a, URZ ;  /* 0x76cf5d0a17087890 */ /* 0x000fe2000fffe0ff */
[----:B------:R-:W-:Y:S01]  /*08d0*/  LOP3.LUT R16, R6, UR22, R11, 0x96, !PT ;  /* 0x0000001606107c12 */ /* 0x000fe2000f8e960b */
[----:B------:R-:W-:-:S04]  /*08e0*/  IMAD.WIDE.U32 R14, R14, -0x326172a9, RZ ;  /* 0xcd9e8d570e0e7825 */ /* 0x000fc800078e00ff */
[----:B------:R-:W-:Y:S01]  /*08f0*/  IMAD.WIDE.U32 R16, R16, -0x2daee0ad, RZ ;  /* 0xd2511f5310107825 */ /* 0x000fe200078e00ff */
[----:B------:R-:W-:-:S04]  /*0900*/  LOP3.LUT R13, R10, UR14, R15, 0x96, !PT ;  /* 0x0000000e0a0d7c12 */ /* 0x000fc8000f8e960f */
[----:B------:R-:W-:Y:S01]  /*0910*/  LOP3.LUT R10, R12, UR6, R17, 0x96, !PT ;  /* 0x000000060c0a7c12 */ /* 0x000fe2000f8e9611 */
[----:B------:R-:W-:Y:S01]  /*0920*/  IMAD.WIDE.U32 R12, R13, -0x2daee0ad, RZ ;  /* 0xd2511f530d0c7825 */ /* 0x000fe200078e00ff */
[----:B------:R-:W-:-:S03]  /*0930*/  UIADD3 UR6, UPT, UPT, UR22, 0x3c6ef372, URZ ;  /* 0x3c6ef37216067890 */ /* 0x000fc6000fffe0ff */
[----:B------:R-:W-:Y:S01]  /*0940*/  IMAD.WIDE.U32 R10, R10, -0x326172a9, RZ ;  /* 0xcd9e8d570a0a7825 */ /* 0x000fe200078e00ff */
[----:B------:R-:W-:Y:S01]  /*0950*/  LOP3.LUT R15, R16, UR8, R13, 0x96, !PT ;  /* 0x00000008100f7c12 */ /* 0x000fe2000f8e960d */
[----:B------:R-:W-:-:S03]  /*0960*/  UIADD3 UR8, UPT, UPT, UR23, 0x32370b8f, URZ ;  /* 0x32370b8f17087890 */ /* 0x000fc6000fffe0ff */
[----:B------:R-:W-:Y:S01]  /*0970*/  LOP3.LUT R16, R14, UR6, R11, 0x96, !PT ;  /* 0x000000060e107c12 */ /* 0x000fe2000f8e960b */
[----:B------:R-:W-:Y:S01]  /*0980*/  UIADD3 UR6, UPT, UPT, UR22, -0x255992d5, URZ ;  /* 0xdaa66d2b16067890 */ /* 0x000fe2000fffe0ff */
[----:B------:R-:W-:-:S04]  /*0990*/  IMAD.WIDE.U32 R14, R15, -0x326172a9, RZ ;  /* 0xcd9e8d570f0e7825 */ /* 0x000fc800078e00ff */
[----:B------:R-:W-:Y:S01]  /*09a0*/  IMAD.WIDE.U32 R16, R16, -0x2daee0ad, RZ ;  /* 0xd2511f5310107825 */ /* 0x000fe200078e00ff */
[----:B------:R-:W-:Y:S01]  /*09b0*/  LOP3.LUT R13, R10, UR6, R15, 0x96, !PT ;  /* 0x000000060a0d7c12 */ /* 0x000fe2000f8e960f */
[----:B------:R-:W-:-:S03]  /*09c0*/  UIADD3 UR6, UPT, UPT, UR23, -0x56f99767, URZ ;  /* 0xa906689917067890 */ /* 0x000fc6000fffe0ff */
[----:B------:R-:W-:Y:S01]  /*09d0*/  LOP3.LUT R10, R12, UR8, R17, 0x96, !PT ;  /* 0x000000080c0a7c12 */ /* 0x000fe2000f8e9611 */
[----:B------:R-:W-:Y:S01]  /*09e0*/  IMAD.WIDE.U32 R12, R13, -0x2daee0ad, RZ ;  /* 0xd2511f530d0c7825 */ /* 0x000fe200078e00ff */
[----:B------:R-:W-:-:S03]  /*09f0*/  UIADD3 UR8, UPT, UPT, UR23, -0x24c28bd8, URZ ;  /* 0xdb3d742817087890 */ /* 0x000fc6000fffe0ff */
[----:B------:R-:W-:Y:S01]  /*0a00*/  IMAD.WIDE.U32 R10, R10, -0x326172a9, RZ ;  /* 0xcd9e8d570a0a7825 */ /* 0x000fe200078e00ff */
[----:B------:R-:W-:-:S04]  /*0a10*/  LOP3.LUT R15, R16, UR15, R13, 0x96, !PT ;  /* 0x0000000f100f7c12 */ /* 0x000fc8000f8e960d */
[----:B------:R-:W-:Y:S01]  /*0a20*/  LOP3.LUT R16, R14, UR4, R11, 0x96, !PT ;  /* 0x000000040e107c12 */ /* 0x000fe2000f8e960b */
[----:B------:R-:W-:-:S04]  /*0a30*/  IMAD.WIDE.U32 R14, R15, -0x326172a9, RZ ;  /* 0xcd9e8d570f0e7825 */ /* 0x000fc800078e00ff */
[----:B------:R-:W-:Y:S01]  /*0a40*/  IMAD.WIDE.U32 R16, R16, -0x2daee0ad, RZ ;  /* 0xd2511f5310107825 */ /* 0x000fe200078e00ff */
[----:B------:R-:W-:-:S04]  /*0a50*/  LOP3.LUT R13, R10, UR13, R15, 0x96, !PT ;  /* 0x0000000d0a0d7c12 */ /* 0x000fc8000f8e960f */
[----:B------:R-:W-:Y:S01]  /*0a60*/  LOP3.LUT R10, R12, UR6, R17, 0x96, !PT ;  /* 0x000000060c0a7c12 */ /* 0x000fe2000f8e9611 */
[----:B------:R-:W-:Y:S01]  /*0a70*/  IMAD.WIDE.U32 R12, R13, -0x2daee0ad, RZ ;  /* 0xd2511f530d0c7825 */ /* 0x000fe200078e00ff */
[----:B------:R-:W-:-:S03]  /*0a80*/  UIADD3 UR6, UPT, UPT, UR22, -0x4ab325aa, URZ ;  /* 0xb54cda5616067890 */ /* 0x000fc6000fffe0ff */
[----:B------:R-:W-:Y:S01]  /*0a90*/  IMAD.WIDE.U32 R10, R10, -0x326172a9, RZ ;  /* 0xcd9e8d570a0a7825 */ /* 0x000fe200078e00ff */
[----:B------:R-:W-:-:S04]  /*0aa0*/  LOP3.LUT R15, R16, UR17, R13, 0x96, !PT ;  /* 0x00000011100f7c12 */ /* 0x000fc8000f8e960d */
[----:B------:R-:W-:Y:S01]  /*0ab0*/  LOP3.LUT R16, R14, UR6, R11, 0x96, !PT ;  /* 0x000000060e107c12 */ /* 0x000fe2000f8e960b */
[----:B------:R-:W-:Y:S01]  /*0ac0*/  IMAD.WIDE.U32 R14, R15, -0x326172a9, RZ ;  /* 0xcd9e8d570f0e7825 */ /* 0x000fe200078e00ff */
[----:B------:R-:W-:-:S03]  /*0ad0*/  UIADD3 UR6, UPT, UPT, UR23, 0x1fd5c5a3, URZ ;  /* 0x1fd5c5a317067890 */ /* 0x000fc6000fffe0ff */
[----:B------:R-:W-:Y:S01]  /*0ae0*/  IMAD.WIDE.U32 R16, R16, -0x2daee0ad, RZ ;  /* 0xd2511f5310107825 */ /* 0x000fe200078e00ff */
[----:B------:R-:W-:-:S04]  /*0af0*/  LOP3.LUT R10, R10, UR16, R15, 0x96, !PT ;  /* 0x000000100a0a7c12 */ /* 0x000fc8000f8e960f */
[----:B------:R-:W-:Y:S01]  /*0b00*/  LOP3.LUT R12, R12, UR6, R17, 0x96, !PT ;  /* 0x000000060c0c7c12 */ /* 0x000fe2000f8e9611 */
[----:B------:R-:W-:Y:S01]  /*0b10*/  IMAD.WIDE.U32 R10, R10, -0x2daee0ad, RZ ;  /* 0xd2511f530a0a7825 */ /* 0x000fe200078e00ff */
[----:B------:R-:W-:Y:S01]  /*0b20*/  UIADD3 UR6, UPT, UPT, UR22, -0xe443238, URZ ;  /* 0xf1bbcdc816067890 */ /* 0x000fe2000fffe0ff */
[----:B0-----:R-:W-:Y:S02]  /*0b30*/  LOP3.LUT R17, R9, 0x3, RZ, 0xc0, !PT ;  /* 0x0000000309117812 */ /* 0x001fe400078ec0ff */
[----:B------:R-:W-:Y:S01]  /*0b40*/  IMAD.WIDE.U32 R12, R12, -0x326172a9, RZ ;  /* 0xcd9e8d570c0c7825 */ /* 0x000fe200078e00ff */
[----:B------:R-:W-:Y:S01]  /*0b50*/  LOP3.LUT R15, R16, UR8, R11, 0x96, !PT ;  /* 0x00000008100f7c12 */ /* 0x000fe2000f8e960b */
[----:B------:R-:W-:Y:S01]  /*0b60*/  UIADD3 UR8, UPT, UPT, UR23, -0x695add53, URZ ;  /* 0x96a522ad17087890 */ /* 0x000fe2000fffe0ff */
[----:B------:R-:W-:Y:S01]  /*0b70*/  ISETP.GT.AND P0, PT, R17, 0x1, PT ;  /* 0x000000011100780c */ /* 0x000fe20003f04270 */
[----:B------:R-:W-:Y:S01]  /*0b80*/  IMAD R16, R4, -0x2daee0ad, RZ ;  /* 0xd2511f5304107824 */ /* 0x000fe200078e02ff */
[----:B------:R-:W-:Y:S01]  /*0b90*/  LOP3.LUT R4, R14, UR6, R13, 0x96, !PT ;  /* 0x000000060e047c12 */ /* 0x000fe2000f8e960d */
[----:B------:R-:W-:Y:S01]  /*0ba0*/  UIADD3 UR6, UPT, UPT, UR22, -0x700cb87f, URZ ;  /* 0x8ff3478116067890 */ /* 0x000fe2000fffe0ff */
[----:B------:R-:W-:-:S04]  /*0bb0*/  IMAD.WIDE.U32 R14, R15, -0x326172a9, RZ ;  /* 0xcd9e8d570f0e7825 */ /* 0x000fc800078e00ff */
[----:B------:R-:W-:Y:S01]  /*0bc0*/  IMAD.HI.U32 R11, R4, -0x2daee0ad, RZ ;  /* 0xd2511f53040b7827 */ /* 0x000fe200078e00ff */
[----:B------:R-:W-:-:S04]  /*0bd0*/  LOP3.LUT R9, R12, UR6, R15, 0x96, !PT ;  /* 0x000000060c097c12 */ /* 0x000fc8000f8e960f */
        /* <DEDUP_REMOVED lines=11> */
.L_x_26:
        /* <DEDUP_REMOVED lines=9> */
.L_x_27:
[----:B------:R-:W-:-:S05]  /*0d20*/  VIADD R13, R3, UR7 ;  /* 0x00000007030d7c36 */ /* 0x000fca0008000000 */
[C---:B------:R-:W-:Y:S02]  /*0d30*/  ISETP.GE.U32.AND P2, PT, R13.reuse, UR12, PT ;  /* 0x0000000c0d007c0c */ /* 0x040fe4000bf46070 */
[----:B------:R-:W-:Y:S02]  /*0d40*/  IADD3 R21, PT, PT, R13, UR7, RZ ;  /* 0x000000070d157c10 */ /* 0x000fe4000fffe0ff */
[----:B------:R-:W-:Y:S02]  /*0d50*/  ISETP.GE.U32.AND P3, PT, R3, UR12, PT ;  /* 0x0000000c03007c0c */ /* 0x000fe4000bf66070 */
[C---:B------:R-:W-:Y:S01]  /*0d60*/  ISETP.GE.U32.AND P0, PT, R21.reuse, UR12, PT ;  /* 0x0000000c15007c0c */ /* 0x040fe2000bf06070 */
[----:B------:R-:W-:-:S05]  /*0d70*/  VIADD R23, R21, UR7 ;  /* 0x0000000715177c36 */ /* 0x000fca0008000000 */
[----:B------:R-:W-:Y:S01]  /*0d80*/  ISETP.GE.U32.AND P1, PT, R23, UR12, PT ;  /* 0x0000000c17007c0c */ /* 0x000fe2000bf26070 */
[----:B------:R-:W0:Y:S08]  /*0d90*/  @!P2 LDC.64 R16, c[0x0][0x380] ;  /* 0x0000e000ff10ab82 */ /* 0x000e300000000a00 */
[----:B------:R-:W1:Y:S01]  /*0da0*/  @!P0 LDC.64 R18, c[0x0][0x380] ;  /* 0x0000e000ff128b82 */ /* 0x000e620000000a00 */
[----:B0-----:R-:W-:-:S07]  /*0db0*/  @!P2 IMAD.WIDE.U32 R28, R13, 0x4, R16 ;  /* 0x000000040d1ca825 */ /* 0x001fce00078e0010 */
[----:B------:R-:W0:Y:S01]  /*0dc0*/  @!P1 LDC.64 R16, c[0x0][0x380] ;  /* 0x0000e000ff109b82 */ /* 0x000e220000000a00 */
[----:B------:R2:W5:Y:S01]  /*0dd0*/  @!P2 LDG.E.CONSTANT R20, desc[UR18][R28.64] ;  /* 0x000000121c14a981 */ /* 0x000562000c1e9900 */
[----:B-1----:R-:W-:-:S05]  /*0de0*/  @!P0 IMAD.WIDE.U32 R18, R21, 0x4, R18 ;  /* 0x0000000415128825 */ /* 0x002fca00078e0012 */
[----:B------:R1:W5:Y:S01]  /*0df0*/  @!P0 LDG.E.CONSTANT R0, desc[UR18][R18.64] ;  /* 0x0000001212008981 */ /* 0x000362000c1e9900 */
[----:B--2---:R-:W2:Y:S01]  /*0e00*/  @!P3 LDC.64 R28, c[0x0][0x380] ;  /* 0x0000e000ff1cbb82 */ /* 0x004ea20000000a00 */
[----:B0-----:R-:W-:-:S05]  /*0e10*/  @!P1 IMAD.WIDE.U32 R16, R23, 0x4, R16 ;  /* 0x0000000417109825 */ /* 0x001fca00078e0010 */
[----:B------:R1:W5:Y:S01]  /*0e20*/  @!P1 LDG.E.CONSTANT R22, desc[UR18][R16.64] ;  /* 0x0000001210169981 */ /* 0x000362000c1e9900 */
[----:B--2---:R-:W-:-:S05]  /*0e30*/  @!P3 IMAD.WIDE.U32 R28, R3, 0x4, R28 ;  /* 0x00000004031cb825 */ /* 0x004fca00078e001c */
[----:B------:R1:W5:Y:S01]  /*0e40*/  @!P3 LDG.E.CONSTANT R24, desc[UR18][R28.64] ;  /* 0x000000121c18b981 */ /* 0x000362000c1e9900 */
[----:B------:R-:W-:Y:S01]  /*0e50*/  I2FP.F32.U32 R27, R26 ;  /* 0x0000001a001b7245 */ /* 0x000fe20000201000 */
[----:B------:R-:W-:Y:S01]  /*0e60*/  IMAD.MOV.U32 R26, RZ, RZ, 0x2f800000 ;  /* 0x2f800000ff1a7424 */ /* 0x000fe200078e00ff */
[----:B------:R-:W-:Y:S01]  /*0e70*/  BSSY.RECONVERGENT B0, `(.L_x_28) ;  /* 0x000000e000007945 */ /* 0x000fe20003800200 */
[----:B------:R-:W-:Y:S02]  /*0e80*/  I2FP.F32.U32 R25, R25 ;  /* 0x0000001900197245 */ /* 0x000fe40000201000 */
[----:B------:R-:W-:Y:S01]  /*0e90*/  FFMA R27, R27, R26, 1.1641532182693481445e-10 ;  /* 0x2f0000001b1b7423 */ /* 0x000fe2000000001a */
[----:B------:R-:W-:Y:S06]  /*0ea0*/  @P3 BRA `(.L_x_29) ;  /* 0x0000000000283947 */ /* 0x000fec0003800000 */
[----:B-1----:R-:W0:Y:S01]  /*0eb0*/  LDC.64 R16, c[0x0][0x388] ;  /* 0x0000e200ff107b82 */ /* 0x002e220000000a00 */
[----:B------:R-:W-:Y:S02]  /*0ec0*/  FSET.BF.LT.AND R27, R27, UR24, PT ;  /* 0x000000181b1b7c0a */ /* 0x000fe4000b801000 */
[----:B------:R-:W-:-:S03]  /*0ed0*/  IADD3 R18, P3, PT, R3, UR20, RZ ;  /* 0x0000001403127c10 */ /* 0x000fc6000ff7e0ff */
[----:B-----5:R-:W-:Y:S02]  /*0ee0*/  FMUL R19, R24, R27 ;  /* 0x0000001b18137220 */ /* 0x020fe40000400000 */
[----:B------:R-:W1:Y:S02]  /*0ef0*/  F2I.U32.TRUNC.NTZ R27, R27 ;  /* 0x0000001b001b7305 */ /* 0x000e64000020f000 */
[----:B------:R-:W-:Y:S01]  /*0f00*/  FMUL R29, R19, R2 ;  /* 0x00000002131d7220 */ /* 0x000fe20000400000 */
[----:B------:R-:W-:Y:S01]  /*0f10*/  IADD3.X R19, PT, PT, RZ, UR21, RZ, P3, !PT ;  /* 0x00000015ff137c10 */ /* 0x000fe20009ffe4ff */
[----:B0-----:R-:W-:-:S05]  /*0f20*/  IMAD.WIDE.U32 R16, R3, 0x4, R16 ;  /* 0x0000000403107825 */ /* 0x001fca00078e0010 */
[----:B------:R0:W-:Y:S04]  /*0f30*/  STG.E desc[UR18][R16.64], R29 ;  /* 0x0000001d10007986 */ /* 0x0001e8000c101912 */
[----:B-1----:R0:W-:Y:S02]  /*0f40*/  STG.E.U8 desc[UR18][R18.64], R27 ;  /* 0x0000001b12007986 */ /* 0x0021e4000c101112 */
.L_x_29:
[----:B------:R-:W-:Y:S05]  /*0f50*/  BSYNC.RECONVERGENT B0 ;  /* 0x0000000000007941 */ /* 0x000fea0003800200 */
.L_x_28:
[----:B------:R-:W-:Y:S01]  /*0f60*/  BSSY.RECONVERGENT B0, `(.L_x_30) ;  /* 0x000000d000007945 */ /* 0x000fe20003800200 */
[----:B------:R-:W-:-:S03]  /*0f70*/  FFMA R25, R25, R26, 1.1641532182693481445e-10 ;  /* 0x2f00000019197423 */ /* 0x000fc6000000001a */
[----:B------:R-:W-:Y:S05]  /*0f80*/  @P2 BRA `(.L_x_31) ;  /* 0x0000000000282947 */ /* 0x000fea0003800000 */
[----:B01----:R-:W0:Y:S01]  /*0f90*/  LDC.64 R16, c[0x0][0x388] ;  /* 0x0000e200ff107b82 */ /* 0x003e220000000a00 */
[----:B------:R-:W-:Y:S02]  /*0fa0*/  FSET.BF.LT.AND R25, R25, UR24, PT ;  /* 0x0000001819197c0a */ /* 0x000fe4000b801000 */
[C---:B------:R-:W-:Y:S02]  /*0fb0*/  IADD3 R18, P2, PT, R13.reuse, UR20, RZ ;  /* 0x000000140d127c10 */ /* 0x040fe4000ff5e0ff */
[----:B------:R-:W1:Y:S01]  /*0fc0*/  F2I.U32.TRUNC.NTZ R3, R25 ;  /* 0x0000001900037305 */ /* 0x000e62000020f000 */
[----:B-----5:R-:W-:Y:S01]  /*0fd0*/  FMUL R19, R20, R25 ;  /* 0x0000001914137220 */ /* 0x020fe20000400000 */
[----:B0-----:R-:W-:-:S04]  /*0fe0*/  IMAD.WIDE.U32 R16, R13, 0x4, R16 ;  /* 0x000000040d107825 */ /* 0x001fc800078e0010 */
[----:B------:R-:W-:Y:S01]  /*0ff0*/  FMUL R13, R19, R2 ;  /* 0x00000002130d7220 */ /* 0x000fe20000400000 */
[----:B------:R-:W-:-:S04]  /*1000*/  IMAD.X R19, RZ, RZ, UR21, P2 ;  /* 0x00000015ff137e24 */ /* 0x000fc800090e06ff */
[----:B------:R2:W-:Y:S04]  /*1010*/  STG.E desc[UR18][R16.64], R13 ;  /* 0x0000000d10007986 */ /* 0x0005e8000c101912 */
[----:B-1----:R2:W-:Y:S02]  /*1020*/  STG.E.U8 desc[UR18][R18.64], R3 ;  /* 0x0000000312007986 */ /* 0x0025e4000c101112 */
.L_x_31:
[----:B------:R-:W-:Y:S05]  /*1030*/  BSYNC.RECONVERGENT B0 ;  /* 0x0000000000007941 */ /* 0x000fea0003800200 */
.L_x_30:
[----:B012---:R-:W0:Y:S01]  /*1040*/  LDC.64 R16, c[0x0][0x388] ;  /* 0x0000e200ff107b82 */ /* 0x007e220000000a00 */
[----:B------:R-:W-:Y:S01]  /*1050*/  I2FP.F32.U32 R13, R12 ;  /* 0x0000000c000d7245 */ /* 0x000fe20000201000 */
[----:B------:R-:W-:Y:S01]  /*1060*/  BSSY.RECONVERGENT B0, `(.L_x_32) ;  /* 0x000000d000007945 */ /* 0x000fe20003800200 */
[----:B------:R-:W-:-:S03]  /*1070*/  I2FP.F32.U32 R3, R11 ;  /* 0x0000000b00037245 */ /* 0x000fc60000201000 */
[----:B------:R-:W-:Y:S01]  /*1080*/  FFMA R11, R13, R26, 1.1641532182693481445e-10 ;  /* 0x2f0000000d0b7423 */ /* 0x000fe2000000001a */
[----:B------:R-:W-:Y:S06]  /*1090*/  @P0 BRA `(.L_x_33) ;  /* 0x0000000000240947 */ /* 0x000fec0003800000 */
[----:B------:R-:W-:Y:S01]  /*10a0*/  FSET.BF.LT.AND R11, R11, UR24, PT ;  /* 0x000000180b0b7c0a */ /* 0x000fe2000b801000 */
[C---:B0-----:R-:W-:Y:S01]  /*10b0*/  IMAD.WIDE.U32 R18, R21.reuse, 0x4, R16 ;  /* 0x0000000415127825 */ /* 0x041fe200078e0010 */
[----:B------:R-:W-:Y:S02]  /*10c0*/  IADD3 R12, P0, PT, R21, UR20, RZ ;  /* 0x00000014150c7c10 */ /* 0x000fe4000ff1e0ff */
[----:B------:R-:W0:Y:S01]  /*10d0*/  F2I.U32.TRUNC.NTZ R25, R11 ;  /* 0x0000000b00197305 */ /* 0x000e22000020f000 */
[----:B-----5:R-:W-:-:S04]  /*10e0*/  FMUL R13, R0, R11 ;  /* 0x0000000b000d7220 */ /* 0x020fc80000400000 */
[----:B------:R-:W-:Y:S01]  /*10f0*/  FMUL R21, R13, R2 ;  /* 0x000000020d157220 */ /* 0x000fe20000400000 */
[----:B------:R-:W-:-:S04]  /*1100*/  IMAD.X R13, RZ, RZ, UR21, P0 ;  /* 0x00000015ff0d7e24 */ /* 0x000fc800080e06ff */
[----:B------:R1:W-:Y:S04]  /*1110*/  STG.E desc[UR18][R18.64], R21 ;  /* 0x0000001512007986 */ /* 0x0003e8000c101912 */
[----:B0-----:R1:W-:Y:S02]  /*1120*/  STG.E.U8 desc[UR18][R12.64], R25 ;  /* 0x000000190c007986 */ /* 0x0013e4000c101112 */
.L_x_33:
[----:B------:R-:W-:Y:S05]  /*1130*/  BSYNC.RECONVERGENT B0 ;  /* 0x0000000000007941 */ /* 0x000fea0003800200 */
.L_x_32:
[----:B------:R-:W-:Y:S01]  /*1140*/  FFMA R3, R3, R26, 1.1641532182693481445e-10 ;  /* 0x2f00000003037423 */ /* 0x000fe2000000001a */
[----:B------:R-:W-:Y:S06]  /*1150*/  @P1 BRA `(.L_x_34) ;  /* 0x0000000000241947 */ /* 0x000fec0003800000 */
[----:B------:R-:W-:Y:S01]  /*1160*/  FSET.BF.LT.AND R3, R3, UR24, PT ;  /* 0x0000001803037c0a */ /* 0x000fe2000b801000 */
[C---:B0-----:R-:W-:Y:S01]  /*1170*/  IMAD.WIDE.U32 R16, R23.reuse, 0x4, R16 ;  /* 0x0000000417107825 */ /* 0x041fe200078e0010 */
[----:B-1----:R-:W-:Y:S02]  /*1180*/  IADD3 R12, P0, PT, R23, UR20, RZ ;  /* 0x00000014170c7c10 */ /* 0x002fe4000ff1e0ff */
[----:B------:R-:W0:Y:S01]  /*1190*/  F2I.U32.TRUNC.NTZ R19, R3 ;  /* 0x0000000300137305 */ /* 0x000e22000020f000 */
[----:B-----5:R-:W-:Y:S01]  /*11a0*/  FMUL R11, R22, R3 ;  /* 0x00000003160b7220 */ /* 0x020fe20000400000 */
[----:B------:R-:W-:-:S03]  /*11b0*/  IADD3.X R13, PT, PT, RZ, UR21, RZ, P0, !PT ;  /* 0x00000015ff0d7c10 */ /* 0x000fc600087fe4ff */
[----:B------:R-:W-:-:S05]  /*11c0*/  FMUL R11, R11, R2 ;  /* 0x000000020b0b7220 */ /* 0x000fca0000400000 */
[----:B------:R2:W-:Y:S04]  /*11d0*/  STG.E desc[UR18][R16.64], R11 ;  /* 0x0000000b10007986 */ /* 0x0005e8000c101912 */
[----:B0-----:R2:W-:Y:S02]  /*11e0*/  STG.E.U8 desc[UR18][R12.64], R19 ;  /* 0x000000130c007986 */ /* 0x0015e4000c101112 */
.L_x_34:
[----:B------:R-:W-:Y:S01]  /*11f0*/  VIADD R3, R23, UR7 ;  /* 0x0000000717037c36 */ /* 0x000fe20008000000 */
[----:B------:R-:W-:Y:S05]  /*1200*/  WARPSYNC.ALL ;  /* 0x0000000000007948 */ /* 0x000fea0003800000 */
[----:B------:R-:W-:Y:S01]  /*1210*/  BAR.SYNC.DEFER_BLOCKING 0x0 ;  /* 0x0000000000007b1d */ /* 0x000fe20000010000 */
[----:B------:R-:W-:Y:S01]  /*1220*/  ISETP.GE.U32.AND P0, PT, R3, UR5, PT ;  /* 0x0000000503007c0c */ /* 0x000fe2000bf06070 */
[----:B------:R-:W-:Y:S01]  /*1230*/  IMAD.MOV.U32 R26, RZ, RZ, R9 ;  /* 0x000000ffff1a7224 */ /* 0x000fe200078e0009 */
[----:B-1----:R-:W-:Y:S02]  /*1240*/  MOV R25, R14 ;  /* 0x0000000e00197202 */ /* 0x002fe40000000f00 */
[----:B------:R-:W-:-:S09]  /*1250*/  MOV R18, R10 ;  /* 0x0000000a00127202 */ /* 0x000fd20000000f00 */
[----:B------:R-:W-:Y:S05]  /*1260*/  @!P0 BRA `(.L_x_35) ;  /* 0xfffffff4004c8947 */ /* 0x000fea000383ffff */
[----:B------:R-:W-:Y:S05]  /*1270*/  EXIT ;  /* 0x000000000000794d */ /* 0x000fea0003800000 */
        .weak           $__internal_2_$__cuda_sm20_rcp_rn_f32_slowpath
        .type           $__internal_2_$__cuda_sm20_rcp_rn_f32_slowpath,@function
        .size           $__internal_2_$__cuda_sm20_rcp_rn_f32_slowpath,(.L_x_42 - $__internal_2_$__cuda_sm20_rcp_rn_f32_slowpath)
$__internal_2_$__cuda_sm20_rcp_rn_f32_slowpath:
        /* <DEDUP_REMOVED lines=15> */
.L_x_36:
[----:B------:R-:W-:-:S04]  /*1370*/  IADD3 R4, PT, PT, R3, -0xfd, RZ ;  /* 0xffffff0303047810 */ /* 0x000fc80007ffe0ff */
        /* <DEDUP_REMOVED lines=32> */
.L_x_38:
[----:B------:R0:W1:Y:S02]  /*1580*/  MUFU.RCP R3, R0 ;  /* 0x0000000000037308 */ /* 0x0000640000001000 */
.L_x_37:
[----:B0123--:R-:W-:Y:S02]  /*1590*/  IMAD.MOV.U32 R0, RZ, RZ, R3 ;  /* 0x000000ffff007224 */ /* 0x00ffe400078e0003 */
[----:B------:R-:W-:-:S04]  /*15a0*/  HFMA2 R3, -RZ, RZ, 0, 0 ;  /* 0x00000000ff037431 */ /* 0x000fc800000001ff */
[----:B------:R-:W-:Y:S05]  /*15b0*/  RET.REL.NODEC R2 `(_Z20fused_dropout_kernelIffjhEvPKT_PS0_PT2_T1_T0_St4pairImmE) ;  /* 0xffffffe802907950 */ /* 0x000fea0003c3ffff */
.L_x_39:
        /* <DEDUP_REMOVED lines=12> */
.L_x_42:


//--------------------- .nv.global.init           --------------------------
	.section	.nv.global.init,"aw",@progbits
	.align	4
.nv.global.init:
	.type		mrg32k3aM1SubSeq,@object
	.size		mrg32k3aM1SubSeq,(mrg32k3aM2SubSeq - mrg32k3aM1SubSeq)
mrg32k3aM1SubSeq:
        /*0000*/ 	.byte	0x0b, 0xcc, 0xee, 0x04, 0x73, 0x29, 0x8b, 0x6f, 0xf6, 0x53, 0x03, 0xf6, 0x23, 0xf6, 0xea, 0xda
        /* <DEDUP_REMOVED lines=125> */
	.type		mrg32k3aM2SubSeq,@object
	.size		mrg32k3aM2SubSeq,(mrg32k3aM1 - mrg32k3aM2SubSeq)
mrg32k3aM2SubSeq:
        /* <DEDUP_REMOVED lines=126> */
	.type		mrg32k3aM1,@object
	.size		mrg32k3aM1,(mrg32k3aM1Seq - mrg32k3aM1)
mrg32k3aM1:
        /* <DEDUP_REMOVED lines=144> */
	.type		mrg32k3aM1Seq,@object
	.size		mrg32k3aM1Seq,(mrg32k3aM2 - mrg32k3aM1Seq)
mrg32k3aM1Seq:
        /* <DEDUP_REMOVED lines=144> */
	.type		mrg32k3aM2,@object
	.size		mrg32k3aM2,(mrg32k3aM2Seq - mrg32k3aM2)
mrg32k3aM2:
        /* <DEDUP_REMOVED lines=144> */
	.type		mrg32k3aM2Seq,@object
	.size		mrg32k3aM2Seq,(precalc_xorwow_matrix - mrg32k3aM2Seq)
mrg32k3aM2Seq:
        /* <DEDUP_REMOVED lines=144> */
	.type		precalc_xorwow_matrix,@object
	.size		precalc_xorwow_matrix,(precalc_xorwow_offset_matrix - precalc_xorwow_matrix)
precalc_xorwow_matrix:
        /* <DEDUP_REMOVED lines=6400> */
	.type		precalc_xorwow_offset_matrix,@object
	.size		precalc_xorwow_offset_matrix,(.L_1 - precalc_xorwow_offset_matrix)
precalc_xorwow_offset_matrix:
        /* <DEDUP_REMOVED lines=6400> */
.L_1:


//--------------------- .nv.shared.reserved.0     --------------------------
	.section	.nv.shared.reserved.0,"aw",@nobits
	.weak		__nv_reservedSMEM_offset_0_alias
	.size		__nv_reservedSMEM_offset_0_alias, 0, 64
	.other		__nv_reservedSMEM_offset_0_alias,@"STO_CUDA_RESERVED_SHARED STV_DEFAULT"
__nv_reservedSMEM_offset_0_alias:
	.zero		0
	.zero		64


//--------------------- .nv.constant0._Z24fused_dropout_kernel_vecIffjhLi4EEvPKT_PS0_PT2_T1_T0_St4pairImmE --------------------------
	.section	.nv.constant0._Z24fused_dropout_kernel_vecIffjhLi4EEvPKT_PS0_PT2_T1_T0_St4pairImmE,"a",@progbits
	.sectionflags	@""
	.align	4
.nv.constant0._Z24fused_dropout_kernel_vecIffjhLi4EEvPKT_PS0_PT2_T1_T0_St4pairImmE:
	.zero		944


//--------------------- .nv.constant0._Z24fused_dropout_kernel_vecIffjhLi2EEvPKT_PS0_PT2_T1_T0_St4pairImmE --------------------------
	.section	.nv.constant0._Z24fused_dropout_kernel_vecIffjhLi2EEvPKT_PS0_PT2_T1_T0_St4pairImmE,"a",@progbits
	.sectionflags	@""
	.align	4
.nv.constant0._Z24fused_dropout_kernel_vecIffjhLi2EEvPKT_PS0_PT2_T1_T0_St4pairImmE:
	.zero		944


//--------------------- .nv.constant0._Z20fused_dropout_kernelIffjhEvPKT_PS0_PT2_T1_T0_St4pairImmE --------------------------
	.section	.nv.constant0._Z20fused_dropout_kernelIffjhEvPKT_PS0_PT2_T1_T0_St4pairImmE,"a",@progbits
	.sectionflags	@""
	.align	4
.nv.constant0._Z20fused_dropout_kernelIffjhEvPKT_PS0_PT2_T1_T0_St4pairImmE:
	.zero		944


//--------------------- SYMBOLS --------------------------

	.type		.nv.reservedSmem.offset0,@object
	.size		.nv.reservedSmem.offset0,0x4
